//
// Generated by NVIDIA NVVM Compiler
//
// Compiler Build ID: CL-36424714
// Cuda compilation tools, release 13.0, V13.0.88
// Based on NVVM 20.0.0
//

.version 9.0
.target sm_100
.address_size 64

	// .globl	_Z20flashAttentionKernelPKfS0_S0_Pfii

.visible .entry _Z20flashAttentionKernelPKfS0_S0_Pfii(
	.param .u64 .ptr .align 1 _Z20flashAttentionKernelPKfS0_S0_Pfii_param_0,
	.param .u64 .ptr .align 1 _Z20flashAttentionKernelPKfS0_S0_Pfii_param_1,
	.param .u64 .ptr .align 1 _Z20flashAttentionKernelPKfS0_S0_Pfii_param_2,
	.param .u64 .ptr .align 1 _Z20flashAttentionKernelPKfS0_S0_Pfii_param_3,
	.param .u32 _Z20flashAttentionKernelPKfS0_S0_Pfii_param_4,
	.param .u32 _Z20flashAttentionKernelPKfS0_S0_Pfii_param_5
)
{
	.reg .pred 	%p<15>;
	.reg .b32 	%r<53>;
	.reg .b32 	%f<161>;
	.reg .b64 	%rd<50>;

	ld.param.u64 	%rd10, [_Z20flashAttentionKernelPKfS0_S0_Pfii_param_0];
	ld.param.u64 	%rd11, [_Z20flashAttentionKernelPKfS0_S0_Pfii_param_1];
	ld.param.u32 	%r21, [_Z20flashAttentionKernelPKfS0_S0_Pfii_param_4];
	ld.param.u32 	%r23, [_Z20flashAttentionKernelPKfS0_S0_Pfii_param_5];
	cvta.to.global.u64 	%rd1, %rd11;
	cvta.to.global.u64 	%rd2, %rd10;
	mov.u32 	%r24, %ctaid.x;
	mov.u32 	%r25, %ntid.x;
	mov.u32 	%r26, %tid.x;
	mad.lo.s32 	%r1, %r24, %r25, %r26;
	mov.u32 	%r27, %ctaid.y;
	mov.u32 	%r28, %ntid.y;
	mov.u32 	%r29, %tid.y;
	mad.lo.s32 	%r30, %r27, %r28, %r29;
	setp.ge.s32 	%p1, %r1, %r21;
	setp.ge.s32 	%p2, %r30, %r23;
	or.pred  	%p3, %p1, %p2;
	@%p3 bra 	$L__BB0_18;
	setp.lt.s32 	%p4, %r21, 1;
	mov.f32 	%f159, 0f00000000;
	mov.f32 	%f160, %f159;
	@%p4 bra 	$L__BB0_17;
	mul.lo.s32 	%r3, %r23, %r1;
	cvt.rn.f32.u32 	%f27, %r23;
	sqrt.rn.f32 	%f1, %f27;
	and.b32  	%r4, %r23, 15;
	and.b32  	%r5, %r23, 7;
	and.b32  	%r6, %r23, 2147483632;
	and.b32  	%r7, %r23, 3;
	neg.s32 	%r8, %r6;
	mov.f32 	%f150, 0fFF800000;
	mov.f32 	%f160, 0f00000000;
	mov.b32 	%r47, 0;
	mov.f32 	%f159, %f160;
$L__BB0_3:
	mov.f32 	%f4, %f150;
	setp.lt.u32 	%p5, %r23, 16;
	mul.lo.s32 	%r10, %r47, %r23;
	mov.f32 	%f158, 0f00000000;
	mov.b32 	%r51, 0;
	@%p5 bra 	$L__BB0_6;
	mul.wide.u32 	%rd12, %r10, 4;
	add.s64 	%rd13, %rd1, %rd12;
	add.s64 	%rd49, %rd13, 32;
	mov.f32 	%f158, 0f00000000;
	mov.u32 	%r48, %r3;
	mov.u32 	%r49, %r8;
$L__BB0_5:
	.pragma "nounroll";
	mul.wide.s32 	%rd14, %r48, 4;
	add.s64 	%rd15, %rd2, %rd14;
	ld.global.f32 	%f31, [%rd15];
	ld.global.f32 	%f32, [%rd49+-32];
	fma.rn.f32 	%f33, %f31, %f32, %f158;
	ld.global.f32 	%f34, [%rd15+4];
	ld.global.f32 	%f35, [%rd49+-28];
	fma.rn.f32 	%f36, %f34, %f35, %f33;
	ld.global.f32 	%f37, [%rd15+8];
	ld.global.f32 	%f38, [%rd49+-24];
	fma.rn.f32 	%f39, %f37, %f38, %f36;
	ld.global.f32 	%f40, [%rd15+12];
	ld.global.f32 	%f41, [%rd49+-20];
	fma.rn.f32 	%f42, %f40, %f41, %f39;
	ld.global.f32 	%f43, [%rd15+16];
	ld.global.f32 	%f44, [%rd49+-16];
	fma.rn.f32 	%f45, %f43, %f44, %f42;
	ld.global.f32 	%f46, [%rd15+20];
	ld.global.f32 	%f47, [%rd49+-12];
	fma.rn.f32 	%f48, %f46, %f47, %f45;
	ld.global.f32 	%f49, [%rd15+24];
	ld.global.f32 	%f50, [%rd49+-8];
	fma.rn.f32 	%f51, %f49, %f50, %f48;
	ld.global.f32 	%f52, [%rd15+28];
	ld.global.f32 	%f53, [%rd49+-4];
	fma.rn.f32 	%f54, %f52, %f53, %f51;
	ld.global.f32 	%f55, [%rd15+32];
	ld.global.f32 	%f56, [%rd49];
	fma.rn.f32 	%f57, %f55, %f56, %f54;
	ld.global.f32 	%f58, [%rd15+36];
	ld.global.f32 	%f59, [%rd49+4];
	fma.rn.f32 	%f60, %f58, %f59, %f57;
	ld.global.f32 	%f61, [%rd15+40];
	ld.global.f32 	%f62, [%rd49+8];
	fma.rn.f32 	%f63, %f61, %f62, %f60;
	ld.global.f32 	%f64, [%rd15+44];
	ld.global.f32 	%f65, [%rd49+12];
	fma.rn.f32 	%f66, %f64, %f65, %f63;
	ld.global.f32 	%f67, [%rd15+48];
	ld.global.f32 	%f68, [%rd49+16];
	fma.rn.f32 	%f69, %f67, %f68, %f66;
	ld.global.f32 	%f70, [%rd15+52];
	ld.global.f32 	%f71, [%rd49+20];
	fma.rn.f32 	%f72, %f70, %f71, %f69;
	ld.global.f32 	%f73, [%rd15+56];
	ld.global.f32 	%f74, [%rd49+24];
	fma.rn.f32 	%f75, %f73, %f74, %f72;
	ld.global.f32 	%f76, [%rd15+60];
	ld.global.f32 	%f77, [%rd49+28];
	fma.rn.f32 	%f158, %f76, %f77, %f75;
	add.s32 	%r49, %r49, 16;
	add.s32 	%r48, %r48, 16;
	add.s64 	%rd49, %rd49, 64;
	setp.ne.s32 	%p6, %r49, 0;
	mov.u32 	%r51, %r6;
	@%p6 bra 	$L__BB0_5;
$L__BB0_6:
	setp.eq.s32 	%p7, %r4, 0;
	@%p7 bra 	$L__BB0_16;
	add.s32 	%r33, %r4, -1;
	setp.lt.u32 	%p8, %r33, 7;
	@%p8 bra 	$L__BB0_9;
	add.s32 	%r34, %r51, %r3;
	mul.wide.s32 	%rd16, %r34, 4;
	add.s64 	%rd17, %rd2, %rd16;
	ld.global.f32 	%f79, [%rd17];
	add.s32 	%r35, %r51, %r10;
	mul.wide.u32 	%rd18, %r35, 4;
	add.s64 	%rd19, %rd1, %rd18;
	ld.global.f32 	%f80, [%rd19];
	fma.rn.f32 	%f81, %f79, %f80, %f158;
	ld.global.f32 	%f82, [%rd17+4];
	cvt.u64.u32 	%rd20, %r10;
	cvt.u64.u32 	%rd21, %r51;
	add.s64 	%rd22, %rd21, %rd20;
	shl.b64 	%rd23, %rd22, 2;
	add.s64 	%rd24, %rd1, %rd23;
	ld.global.f32 	%f83, [%rd24+4];
	fma.rn.f32 	%f84, %f82, %f83, %f81;
	ld.global.f32 	%f85, [%rd17+8];
	ld.global.f32 	%f86, [%rd24+8];
	fma.rn.f32 	%f87, %f85, %f86, %f84;
	ld.global.f32 	%f88, [%rd17+12];
	ld.global.f32 	%f89, [%rd24+12];
	fma.rn.f32 	%f90, %f88, %f89, %f87;
	ld.global.f32 	%f91, [%rd17+16];
	ld.global.f32 	%f92, [%rd24+16];
	fma.rn.f32 	%f93, %f91, %f92, %f90;
	ld.global.f32 	%f94, [%rd17+20];
	ld.global.f32 	%f95, [%rd24+20];
	fma.rn.f32 	%f96, %f94, %f95, %f93;
	ld.global.f32 	%f97, [%rd17+24];
	ld.global.f32 	%f98, [%rd24+24];
	fma.rn.f32 	%f99, %f97, %f98, %f96;
	ld.global.f32 	%f100, [%rd17+28];
	ld.global.f32 	%f101, [%rd24+28];
	fma.rn.f32 	%f158, %f100, %f101, %f99;
	add.s32 	%r51, %r51, 8;
$L__BB0_9:
	setp.eq.s32 	%p9, %r5, 0;
	@%p9 bra 	$L__BB0_16;
	add.s32 	%r36, %r5, -1;
	setp.lt.u32 	%p10, %r36, 3;
	@%p10 bra 	$L__BB0_12;
	add.s32 	%r37, %r51, %r3;
	mul.wide.s32 	%rd25, %r37, 4;
	add.s64 	%rd26, %rd2, %rd25;
	ld.global.f32 	%f103, [%rd26];
	add.s32 	%r38, %r51, %r10;
	mul.wide.u32 	%rd27, %r38, 4;
	add.s64 	%rd28, %rd1, %rd27;
	ld.global.f32 	%f104, [%rd28];
	fma.rn.f32 	%f105, %f103, %f104, %f158;
	ld.global.f32 	%f106, [%rd26+4];
	cvt.u64.u32 	%rd29, %r10;
	cvt.u64.u32 	%rd30, %r51;
	add.s64 	%rd31, %rd30, %rd29;
	shl.b64 	%rd32, %rd31, 2;
	add.s64 	%rd33, %rd1, %rd32;
	ld.global.f32 	%f107, [%rd33+4];
	fma.rn.f32 	%f108, %f106, %f107, %f105;
	ld.global.f32 	%f109, [%rd26+8];
	ld.global.f32 	%f110, [%rd33+8];
	fma.rn.f32 	%f111, %f109, %f110, %f108;
	ld.global.f32 	%f112, [%rd26+12];
	ld.global.f32 	%f113, [%rd33+12];
	fma.rn.f32 	%f158, %f112, %f113, %f111;
	add.s32 	%r51, %r51, 4;
$L__BB0_12:
	setp.eq.s32 	%p11, %r7, 0;
	@%p11 bra 	$L__BB0_16;
	setp.eq.s32 	%p12, %r7, 1;
	add.s32 	%r39, %r51, %r3;
	mul.wide.s32 	%rd34, %r39, 4;
	add.s64 	%rd6, %rd2, %rd34;
	ld.global.f32 	%f114, [%rd6];
	add.s32 	%r40, %r51, %r10;
	mul.wide.u32 	%rd35, %r40, 4;
	add.s64 	%rd36, %rd1, %rd35;
	ld.global.f32 	%f115, [%rd36];
	fma.rn.f32 	%f158, %f114, %f115, %f158;
	@%p12 bra 	$L__BB0_16;
	setp.eq.s32 	%p13, %r7, 2;
	ld.global.f32 	%f116, [%rd6+4];
	cvt.u64.u32 	%rd37, %r10;
	cvt.u64.u32 	%rd38, %r51;
	add.s64 	%rd39, %rd38, %rd37;
	shl.b64 	%rd40, %rd39, 2;
	add.s64 	%rd7, %rd1, %rd40;
	ld.global.f32 	%f117, [%rd7+4];
	fma.rn.f32 	%f158, %f116, %f117, %f158;
	@%p13 bra 	$L__BB0_16;
	ld.global.f32 	%f118, [%rd6+8];
	ld.global.f32 	%f119, [%rd7+8];
	fma.rn.f32 	%f158, %f118, %f119, %f158;
$L__BB0_16:
	ld.param.u64 	%rd47, [_Z20flashAttentionKernelPKfS0_S0_Pfii_param_2];
	div.rn.f32 	%f120, %f158, %f1;
	max.f32 	%f150, %f4, %f120;
	sub.f32 	%f121, %f4, %f150;
	fma.rn.f32 	%f122, %f121, 0f3BBB989D, 0f3F000000;
	cvt.sat.f32.f32 	%f123, %f122;
	mov.f32 	%f124, 0f4B400001;
	mov.f32 	%f125, 0f437C0000;
	fma.rm.f32 	%f126, %f123, %f125, %f124;
	add.f32 	%f127, %f126, 0fCB40007F;
	neg.f32 	%f128, %f127;
	fma.rn.f32 	%f129, %f121, 0f3FB8AA3B, %f128;
	fma.rn.f32 	%f130, %f121, 0f32A57060, %f129;
	mov.b32 	%r41, %f126;
	shl.b32 	%r42, %r41, 23;
	mov.b32 	%f131, %r42;
	ex2.approx.ftz.f32 	%f132, %f130;
	mul.f32 	%f133, %f132, %f131;
	sub.f32 	%f134, %f120, %f150;
	fma.rn.f32 	%f135, %f134, 0f3BBB989D, 0f3F000000;
	cvt.sat.f32.f32 	%f136, %f135;
	fma.rm.f32 	%f137, %f136, %f125, %f124;
	add.f32 	%f138, %f137, 0fCB40007F;
	neg.f32 	%f139, %f138;
	fma.rn.f32 	%f140, %f134, 0f3FB8AA3B, %f139;
	fma.rn.f32 	%f141, %f134, 0f32A57060, %f140;
	mov.b32 	%r43, %f137;
	shl.b32 	%r44, %r43, 23;
	mov.b32 	%f142, %r44;
	ex2.approx.ftz.f32 	%f143, %f141;
	mul.f32 	%f144, %f143, %f142;
	fma.rn.f32 	%f159, %f159, %f133, %f144;
	add.s32 	%r45, %r10, %r30;
	cvta.to.global.u64 	%rd41, %rd47;
	mul.wide.u32 	%rd42, %r45, 4;
	add.s64 	%rd43, %rd41, %rd42;
	ld.global.f32 	%f145, [%rd43];
	mul.f32 	%f146, %f145, %f144;
	fma.rn.f32 	%f160, %f160, %f133, %f146;
	add.s32 	%r47, %r47, 1;
	setp.ne.s32 	%p14, %r47, %r21;
	@%p14 bra 	$L__BB0_3;
$L__BB0_17:
	ld.param.u64 	%rd48, [_Z20flashAttentionKernelPKfS0_S0_Pfii_param_3];
	div.rn.f32 	%f147, %f160, %f159;
	mad.lo.s32 	%r46, %r23, %r1, %r30;
	cvta.to.global.u64 	%rd44, %rd48;
	mul.wide.s32 	%rd45, %r46, 4;
	add.s64 	%rd46, %rd44, %rd45;
	st.global.f32 	[%rd46], %f147;
$L__BB0_18:
	ret;

}


// ===== COMPILED SASS (sm_100) =====

	.target	sm_100

	.elftype	@"ET_EXEC"


//--------------------- .note.nv.tkinfo           --------------------------
	.section	.note.nv.tkinfo,"",@"SHT_NOTE"
	.sectionflags	@"SHF_NOTE_NV_TKINFO"
	.tkinfo
        /*0018*/ 	.word	0x00000002
        /*0030*/ 	.string	""
        /*0030*/ 	.string	"ptxas"
        /*0030*/ 	.string	"Cuda compilation tools, release 13.0, V13.0.88"
        /*0030*/ 	.string	"Build cuda_13.0.r13.0/compiler.36424714_0"
        /*0030*/ 	.string	"-arch sm_100 -m 64 "



//--------------------- .note.nv.cuinfo           --------------------------
	.section	.note.nv.cuinfo,"",@"SHT_NOTE"
	.sectionflags	@"SHF_NOTE_NV_CUINFO"
        /*0018*/ 	.short	0x0002
        /*001a*/ 	.short	0x0064
        /*001c*/ 	.short	0x0082
	.zero		2


//--------------------- .nv.info                  --------------------------
	.section	.nv.info,"",@"SHT_CUDA_INFO"
	.align	4


	//----- nvinfo : EIATTR_REGCOUNT
	.align		4
        /*0000*/ 	.byte	0x04, 0x2f
        /*0002*/ 	.short	(.L_1 - .L_0)
	.align		4
.L_0:
        /*0004*/ 	.word	index@(_Z20flashAttentionKernelPKfS0_S0_Pfii)
        /*0008*/ 	.word	0x0000001f


	//----- nvinfo : EIATTR_FRAME_SIZE
	.align		4
.L_1:
        /*000c*/ 	.byte	0x04, 0x11
        /*000e*/ 	.short	(.L_3 - .L_2)
	.align		4
.L_2:
        /*0010*/ 	.word	index@($__internal_1_$__cuda_sm3x_div_rn_noftz_f32_slowpath)
        /*0014*/ 	.word	0x00000000


	//----- nvinfo : EIATTR_FRAME_SIZE
	.align		4
.L_3:
        /*0018*/ 	.byte	0x04, 0x11
        /*001a*/ 	.short	(.L_5 - .L_4)
	.align		4
.L_4:
        /*001c*/ 	.word	index@($__internal_0_$__cuda_sm20_sqrt_rn_f32_slowpath)
        /*0020*/ 	.word	0x00000000


	//----- nvinfo : EIATTR_FRAME_SIZE
	.align		4
.L_5:
        /*0024*/ 	.byte	0x04, 0x11
        /*0026*/ 	.short	(.L_7 - .L_6)
	.align		4
.L_6:
        /*0028*/ 	.word	index@(_Z20flashAttentionKernelPKfS0_S0_Pfii)
        /*002c*/ 	.word	0x00000000


	//----- nvinfo : EIATTR_MIN_STACK_SIZE
	.align		4
.L_7:
        /*0030*/ 	.byte	0x04, 0x12
        /*0032*/ 	.short	(.L_9 - .L_8)
	.align		4
.L_8:
        /*0034*/ 	.word	index@(_Z20flashAttentionKernelPKfS0_S0_Pfii)
        /*0038*/ 	.word	0x00000000
.L_9:


//--------------------- .nv.compat                --------------------------
	.section	.nv.compat,"",@"SHT_CUDA_COMPAT_INFO"
	.align	4
        /*0000*/ 	.byte	0x02, 0x09, 0x00, 0x00, 0x02, 0x02, 0x01, 0x00, 0x02, 0x05, 0x05, 0x00, 0x03, 0x07, 0x01, 0x01
        /*0010*/ 	.byte	0x02, 0x03, 0x00, 0x00, 0x02, 0x06, 0x01, 0x00, 0x04, 0x0b, 0x08, 0x00, 0x01, 0x00, 0x00, 0x00
        /*0020*/ 	.byte	0x00, 0x00, 0x00, 0x00


//--------------------- .nv.info._Z20flashAttentionKernelPKfS0_S0_Pfii --------------------------
	.section	.nv.info._Z20flashAttentionKernelPKfS0_S0_Pfii,"",@"SHT_CUDA_INFO"
	.sectionflags	@""
	.align	4


	//----- nvinfo : EIATTR_CUDA_API_VERSION
	.align		4
        /*0000*/ 	.byte	0x04, 0x37
        /*0002*/ 	.short	(.L_11 - .L_10)
.L_10:
        /*0004*/ 	.word	0x00000082


	//----- nvinfo : EIATTR_KPARAM_INFO
	.align		4
.L_11:
        /*0008*/ 	.byte	0x04, 0x17
        /*000a*/ 	.short	(.L_13 - .L_12)
.L_12:
        /*000c*/ 	.word	0x00000000
        /*0010*/ 	.short	0x0005
        /*0012*/ 	.short	0x0024
        /*0014*/ 	.byte	0x00, 0xf0, 0x11, 0x00


	//----- nvinfo : EIATTR_KPARAM_INFO
	.align		4
.L_13:
        /*0018*/ 	.byte	0x04, 0x17
        /*001a*/ 	.short	(.L_15 - .L_14)
.L_14:
        /*001c*/ 	.word	0x00000000
        /*0020*/ 	.short	0x0004
        /*0022*/ 	.short	0x0020
        /*0024*/ 	.byte	0x00, 0xf0, 0x11, 0x00


	//----- nvinfo : EIATTR_KPARAM_INFO
	.align		4
.L_15:
        /*0028*/ 	.byte	0x04, 0x17
        /*002a*/ 	.short	(.L_17 - .L_16)
.L_16:
        /*002c*/ 	.word	0x00000000
        /*0030*/ 	.short	0x0003
        /*0032*/ 	.short	0x0018
        /*0034*/ 	.byte	0x00, 0xf5, 0x21, 0x00


	//----- nvinfo : EIATTR_KPARAM_INFO
	.align		4
.L_17:
        /*0038*/ 	.byte	0x04, 0x17
        /*003a*/ 	.short	(.L_19 - .L_18)
.L_18:
        /*003c*/ 	.word	0x00000000
        /*0040*/ 	.short	0x0002
        /*0042*/ 	.short	0x0010
        /*0044*/ 	.byte	0x00, 0xf5, 0x21, 0x00


	//----- nvinfo : EIATTR_KPARAM_INFO
	.align		4
.L_19:
        /*0048*/ 	.byte	0x04, 0x17
        /*004a*/ 	.short	(.L_21 - .L_20)
.L_20:
        /*004c*/ 	.word	0x00000000
        /*0050*/ 	.short	0x0001
        /*0052*/ 	.short	0x0008
        /*0054*/ 	.byte	0x00, 0xf5, 0x21, 0x00


	//----- nvinfo : EIATTR_KPARAM_INFO
	.align		4
.L_21:
        /*0058*/ 	.byte	0x04, 0x17
        /*005a*/ 	.short	(.L_23 - .L_22)
.L_22:
        /*005c*/ 	.word	0x00000000
        /*0060*/ 	.short	0x0000
        /*0062*/ 	.short	0x0000
        /*0064*/ 	.byte	0x00, 0xf5, 0x21, 0x00


	//----- nvinfo : EIATTR_SPARSE_MMA_MASK
	.align		4
.L_23:
        /*0068*/ 	.byte	0x03, 0x50
        /*006a*/ 	.short	0x0000


	//----- nvinfo : EIATTR_MAXREG_COUNT
	.align		4
        /*006c*/ 	.byte	0x03, 0x1b
        /*006e*/ 	.short	0x00ff


	//----- nvinfo : EIATTR_MERCURY_ISA_VERSION
	.align		4
        /*0070*/ 	.byte	0x03, 0x5f
        /*0072*/ 	.short	0x0101


	//----- nvinfo : EIATTR_VRC_CTA_INIT_COUNT
	.align		4
        /*0074*/ 	.byte	0x02, 0x4a
	.zero		1
	.zero		1


	//----- nvinfo : EIATTR_EXIT_INSTR_OFFSETS
	.align		4
        /*0078*/ 	.byte	0x04, 0x1c
        /*007a*/ 	.short	(.L_25 - .L_24)


	//   ....[0]....
.L_24:
        /*007c*/ 	.word	0x000000c0


	//   ....[1]....
        /*0080*/ 	.word	0x00001150


	//----- nvinfo : EIATTR_CRS_STACK_SIZE
	.align		4
.L_25:
        /*0084*/ 	.byte	0x04, 0x1e
        /*0086*/ 	.short	(.L_27 - .L_26)
.L_26:
        /*0088*/ 	.word	0x00000000


	//----- nvinfo : EIATTR_CBANK_PARAM_SIZE
	.align		4
.L_27:
        /*008c*/ 	.byte	0x03, 0x19
        /*008e*/ 	.short	0x0028


	//----- nvinfo : EIATTR_PARAM_CBANK
	.align		4
        /*0090*/ 	.byte	0x04, 0x0a
        /*0092*/ 	.short	(.L_29 - .L_28)
	.align		4
.L_28:
        /*0094*/ 	.word	index@(.nv.constant0._Z20flashAttentionKernelPKfS0_S0_Pfii)
        /*0098*/ 	.short	0x0380
        /*009a*/ 	.short	0x0028


	//----- nvinfo : EIATTR_SW_WAR
	.align		4
.L_29:
        /*009c*/ 	.byte	0x04, 0x36
        /*009e*/ 	.short	(.L_31 - .L_30)
.L_30:
        /*00a0*/ 	.word	0x00000008
.L_31:


//--------------------- .nv.callgraph             --------------------------
	.section	.nv.callgraph,"",@"SHT_CUDA_CALLGRAPH"
	.align	4
	.sectionentsize	8
	.align		4
        /*0000*/ 	.word	0x00000000
	.align		4
        /*0004*/ 	.word	0xffffffff
	.align		4
        /*0008*/ 	.word	0x00000000
	.align		4
        /*000c*/ 	.word	0xfffffffe
	.align		4
        /*0010*/ 	.word	0x00000000
	.align		4
        /*0014*/ 	.word	0xfffffffd
	.align		4
        /*0018*/ 	.word	0x00000000
	.align		4
        /*001c*/ 	.word	0xfffffffc


//--------------------- .text._Z20flashAttentionKernelPKfS0_S0_Pfii --------------------------
	.section	.text._Z20flashAttentionKernelPKfS0_S0_Pfii,"ax",@progbits
	.align	128
        .global         _Z20flashAttentionKernelPKfS0_S0_Pfii
        .type           _Z20flashAttentionKernelPKfS0_S0_Pfii,@function
        .size           _Z20flashAttentionKernelPKfS0_S0_Pfii,(.L_x_27 - _Z20flashAttentionKernelPKfS0_S0_Pfii)
        .other          _Z20flashAttentionKernelPKfS0_S0_Pfii,@"STO_CUDA_ENTRY STV_DEFAULT"
_Z20flashAttentionKernelPKfS0_S0_Pfii:
.text._Z20flashAttentionKernelPKfS0_S0_Pfii:
[----:B------:R-:W-:Y:S01]  /*0000*/  LDC R1, c[0x0][0x37c] ;  /* 0x0000df00ff017b82 */ /* 0x000fe20000000800 */
[----:B------:R-:W0:Y:S07]  /*0010*/  S2R R5, SR_TID.Y ;  /* 0x0000000000057919 */ /* 0x000e2e0000002200 */
[----:B------:R-:W1:Y:S01]  /*0020*/  LDC R3, c[0x0][0x360] ;  /* 0x0000d800ff037b82 */ /* 0x000e620000000800 */
[----:B------:R-:W2:Y:S01]  /*0030*/  LDCU.64 UR6, c[0x0][0x3a0] ;  /* 0x00007400ff0677ac */ /* 0x000ea20008000a00 */
[----:B------:R-:W1:Y:S06]  /*0040*/  S2R R2, SR_TID.X ;  /* 0x0000000000027919 */ /* 0x000e6c0000002100 */
[----:B------:R-:W0:Y:S08]  /*0050*/  S2UR UR5, SR_CTAID.Y ;  /* 0x00000000000579c3 */ /* 0x000e300000002600 */
[----:B------:R-:W0:Y:S08]  /*0060*/  LDC R0, c[0x0][0x364] ;  /* 0x0000d900ff007b82 */ /* 0x000e300000000800 */
[----:B------:R-:W1:Y:S01]  /*0070*/  S2UR UR4, SR_CTAID.X ;  /* 0x00000000000479c3 */ /* 0x000e620000002500 */
[----:B0-----:R-:W-:-:S05]  /*0080*/  IMAD R0, R0, UR5, R5 ;  /* 0x0000000500007c24 */ /* 0x001fca000f8e0205 */
[----:B--2---:R-:W-:Y:S01]  /*0090*/  ISETP.GE.AND P0, PT, R0, UR7, PT ;  /* 0x0000000700007c0c */ /* 0x004fe2000bf06270 */
[----:B-1----:R-:W-:-:S05]  /*00a0*/  IMAD R3, R3, UR4, R2 ;  /* 0x0000000403037c24 */ /* 0x002fca000f8e0202 */
[----:B------:R-:W-:-:S13]  /*00b0*/  ISETP.GE.OR P0, PT, R3, UR6, P0 ;  /* 0x0000000603007c0c */ /* 0x000fda0008706670 */
[----:B------:R-:W-:Y:S05]  /*00c0*/  @P0 EXIT ;  /* 0x000000000000094d */ /* 0x000fea0003800000 */
[----:B------:R-:W-:Y:S01]  /*00d0*/  UISETP.GE.AND UP0, UPT, UR6, 0x1, UPT ;  /* 0x000000010600788c */ /* 0x000fe2000bf06270 */
[----:B------:R-:W-:Y:S02]  /*00e0*/  HFMA2 R2, -RZ, RZ, 0, 0 ;  /* 0x00000000ff027431 */ /* 0x000fe400000001ff */
[----:B------:R-:W-:Y:S01]  /*00f0*/  IMAD.MOV.U32 R5, RZ, RZ, RZ ;  /* 0x000000ffff057224 */ /* 0x000fe200078e00ff */
[----:B------:R-:W0:Y:S05]  /*0100*/  LDCU.64 UR8, c[0x0][0x358] ;  /* 0x00006b00ff0877ac */ /* 0x000e2a0008000a00 */
[----:B------:R-:W-:Y:S05]  /*0110*/  BRA.U !UP0, `(.L_x_0) ;  /* 0x0000000d08bc7547 */ /* 0x000fea000b800000 */
[----:B------:R-:W-:-:S04]  /*0120*/  I2FP.F32.U32 R2, UR7 ;  /* 0x0000000700027c45 */ /* 0x000fc80008201000 */
[----:B------:R-:W-:Y:S01]  /*0130*/  IADD3 R4, PT, PT, R2, -0xd000000, RZ ;  /* 0xf300000002047810 */ /* 0x000fe20007ffe0ff */
[----:B------:R1:W2:Y:S03]  /*0140*/  MUFU.RSQ R5, R2 ;  /* 0x0000000200057308 */ /* 0x0002a60000001400 */
[----:B------:R-:W-:Y:S01]  /*0150*/  ISETP.GT.U32.AND P0, PT, R4, 0x727fffff, PT ;  /* 0x727fffff0400780c */ /* 0x000fe20003f04070 */
[----:B------:R-:W-:-:S12]  /*0160*/  IMAD R4, R3, UR7, RZ ;  /* 0x0000000703047c24 */ /* 0x000fd8000f8e02ff */
[----:B-1----:R-:W-:Y:S05]  /*0170*/  @!P0 BRA `(.L_x_1) ;  /* 0x0000000000108947 */ /* 0x002fea0003800000 */
[----:B------:R-:W-:-:S07]  /*0180*/  MOV R8, 0x1a0 ;  /* 0x000001a000087802 */ /* 0x000fce0000000f00 */
[----:B0-2---:R-:W-:Y:S05]  /*0190*/  CALL.REL.NOINC `($__internal_0_$__cuda_sm20_sqrt_rn_f32_slowpath) ;  /* 0x0000000c00f07944 */ /* 0x005fea0003c00000 */
[----:B------:R-:W-:Y:S01]  /*01a0*/  IMAD.MOV.U32 R6, RZ, RZ, R5 ;  /* 0x000000ffff067224 */ /* 0x000fe200078e0005 */
[----:B------:R-:W-:Y:S06]  /*01b0*/  BRA `(.L_x_2) ;  /* 0x0000000000107947 */ /* 0x000fec0003800000 */
.L_x_1:
[----:B--2---:R-:W-:Y:S01]  /*01c0*/  FMUL.FTZ R7, R2, R5 ;  /* 0x0000000502077220 */ /* 0x004fe20000410000 */
[----:B------:R-:W-:-:S03]  /*01d0*/  FMUL.FTZ R5, R5, 0.5 ;  /* 0x3f00000005057820 */ /* 0x000fc60000410000 */
[----:B------:R-:W-:-:S04]  /*01e0*/  FFMA R2, -R7, R7, R2 ;  /* 0x0000000707027223 */ /* 0x000fc80000000102 */
[----:B------:R-:W-:-:S07]  /*01f0*/  FFMA R6, R2, R5, R7 ;  /* 0x0000000502067223 */ /* 0x000fce0000000007 */
.L_x_2:
[----:B------:R-:W1:Y:S01]  /*0200*/  LDC R11, c[0x0][0x3a4] ;  /* 0x0000e900ff0b7b82 */ /* 0x000e620000000800 */
[----:B------:R-:W-:Y:S01]  /*0210*/  HFMA2 R2, -RZ, RZ, 0, 0 ;  /* 0x00000000ff027431 */ /* 0x000fe200000001ff */
[----:B------:R-:W-:Y:S01]  /*0220*/  MOV R7, 0xff800000 ;  /* 0xff80000000077802 */ /* 0x000fe20000000f00 */
[----:B------:R-:W-:Y:S01]  /*0230*/  IMAD.MOV.U32 R5, RZ, RZ, RZ ;  /* 0x000000ffff057224 */ /* 0x000fe200078e00ff */
[----:B------:R-:W-:Y:S01]  /*0240*/  UMOV UR4, URZ ;  /* 0x000000ff00047c82 */ /* 0x000fe20008000000 */
[C---:B-1----:R-:W-:Y:S02]  /*0250*/  LOP3.LUT R8, R11.reuse, 0x7ffffff0, RZ, 0xc0, !PT ;  /* 0x7ffffff00b087812 */ /* 0x042fe400078ec0ff */
[C---:B------:R-:W-:Y:S02]  /*0260*/  LOP3.LUT R9, R11.reuse, 0xf, RZ, 0xc0, !PT ;  /* 0x0000000f0b097812 */ /* 0x040fe400078ec0ff */
[C---:B------:R-:W-:Y:S01]  /*0270*/  LOP3.LUT R10, R11.reuse, 0x7, RZ, 0xc0, !PT ;  /* 0x000000070b0a7812 */ /* 0x040fe200078ec0ff */
[----:B------:R-:W-:Y:S01]  /*0280*/  IMAD.MOV R18, RZ, RZ, -R8 ;  /* 0x000000ffff127224 */ /* 0x000fe200078e0a08 */
[----:B------:R-:W-:-:S07]  /*0290*/  LOP3.LUT R11, R11, 0x3, RZ, 0xc0, !PT ;  /* 0x000000030b0b7812 */ /* 0x000fce00078ec0ff */
.L_x_10:
[----:B------:R-:W1:Y:S01]  /*02a0*/  LDCU UR5, c[0x0][0x3a4] ;  /* 0x00007480ff0577ac */ /* 0x000e620008000800 */
[----:B------:R-:W-:Y:S01]  /*02b0*/  MOV R21, RZ ;  /* 0x000000ff00157202 */ /* 0x000fe20000000f00 */
[----:B------:R-:W-:Y:S01]  /*02c0*/  IMAD.MOV.U32 R19, RZ, RZ, RZ ;  /* 0x000000ffff137224 */ /* 0x000fe200078e00ff */
[----:B-1----:R-:W-:Y:S02]  /*02d0*/  UISETP.GE.U32.AND UP0, UPT, UR5, 0x10, UPT ;  /* 0x000000100500788c */ /* 0x002fe4000bf06070 */
[----:B------:R-:W-:-:S07]  /*02e0*/  UIMAD UR10, UR4, UR5, URZ ;  /* 0x00000005040a72a4 */ /* 0x000fce000f8e02ff */
[----:B------:R-:W-:Y:S05]  /*02f0*/  BRA.U !UP0, `(.L_x_3) ;  /* 0x0000000508107547 */ /* 0x000fea000b800000 */
[----:B------:R-:W1:Y:S01]  /*0300*/  LDCU.64 UR6, c[0x0][0x388] ;  /* 0x00007100ff0677ac */ /* 0x000e620008000a00 */
[----:B------:R-:W-:Y:S02]  /*0310*/  HFMA2 R21, -RZ, RZ, 0, 0 ;  /* 0x00000000ff157431 */ /* 0x000fe400000001ff */
[----:B------:R-:W-:Y:S01]  /*0320*/  IMAD.MOV.U32 R17, RZ, RZ, R4 ;  /* 0x000000ffff117224 */ /* 0x000fe200078e0004 */
[----:B------:R-:W-:Y:S01]  /*0330*/  MOV R16, R18 ;  /* 0x0000001200107202 */ /* 0x000fe20000000f00 */
[----:B-1----:R-:W-:-:S04]  /*0340*/  UIMAD.WIDE.U32 UR6, UR10, 0x4, UR6 ;  /* 0x000000040a0678a5 */ /* 0x002fc8000f8e0006 */
[----:B------:R-:W-:-:S04]  /*0350*/  UIADD3 UR5, UP0, UPT, UR6, 0x20, URZ ;  /* 0x0000002006057890 */ /* 0x000fc8000ff1e0ff */
[----:B------:R-:W-:Y:S02]  /*0360*/  UIADD3.X UR6, UPT, UPT, URZ, UR7, URZ, UP0, !UPT ;  /* 0x00000007ff067290 */ /* 0x000fe400087fe4ff */
[----:B------:R-:W-:-:S04]  /*0370*/  IMAD.U32 R19, RZ, RZ, UR5 ;  /* 0x00000005ff137e24 */ /* 0x000fc8000f8e00ff */
[----:B------:R-:W-:-:S07]  /*0380*/  MOV R20, UR6 ;  /* 0x0000000600147c02 */ /* 0x000fce0008000f00 */
.L_x_4:
[----:B------:R-:W1:Y:S01]  /*0390*/  LDC.64 R14, c[0x0][0x380] ;  /* 0x0000e000ff0e7b82 */ /* 0x000e620000000a00 */
[----:B------:R-:W-:Y:S01]  /*03a0*/  IMAD.MOV.U32 R12, RZ, RZ, R19 ;  /* 0x000000ffff0c7224 */ /* 0x000fe200078e0013 */
[----:B------:R-:W-:-:S05]  /*03b0*/  MOV R13, R20 ;  /* 0x00000014000d7202 */ /* 0x000fca0000000f00 */
[----:B0-----:R-:W2:Y:S04]  /*03c0*/  LDG.E R23, desc[UR8][R12.64+-0x20] ;  /* 0xffffe0080c177981 */ /* 0x001ea8000c1e1900 */
[----:B------:R-:W3:Y:S04]  /*03d0*/  LDG.E R25, desc[UR8][R12.64+-0x1c] ;  /* 0xffffe4080c197981 */ /* 0x000ee8000c1e1900 */
[----:B------:R-:W4:Y:S01]  /*03e0*/  LDG.E R19, desc[UR8][R12.64+-0x18] ;  /* 0xffffe8080c137981 */ /* 0x000f22000c1e1900 */
[----:B-1----:R-:W-:-:S05]  /*03f0*/  IMAD.WIDE R14, R17, 0x4, R14 ;  /* 0x00000004110e7825 */ /* 0x002fca00078e020e */
[----:B------:R-:W2:Y:S04]  /*0400*/  LDG.E R22, desc[UR8][R14.64] ;  /* 0x000000080e167981 */ /* 0x000ea8000c1e1900 */
[----:B------:R-:W3:Y:S04]  /*0410*/  LDG.E R24, desc[UR8][R14.64+0x4] ;  /* 0x000004080e187981 */ /* 0x000ee8000c1e1900 */
[----:B------:R-:W4:Y:S01]  /*0420*/  LDG.E R20, desc[UR8][R14.64+0x8] ;  /* 0x000008080e147981 */ /* 0x000f22000c1e1900 */
[----:B--2---:R-:W-:-:S03]  /*0430*/  FFMA R23, R22, R23, R21 ;  /* 0x0000001716177223 */ /* 0x004fc60000000015 */
[----:B------:R-:W2:Y:S04]  /*0440*/  LDG.E R21, desc[UR8][R12.64+-0x14] ;  /* 0xffffec080c157981 */ /* 0x000ea8000c1e1900 */
[----:B------:R-:W2:Y:S01]  /*0450*/  LDG.E R22, desc[UR8][R14.64+0xc] ;  /* 0x00000c080e167981 */ /* 0x000ea2000c1e1900 */
[----:B---3--:R-:W-:-:S03]  /*0460*/  FFMA R25, R24, R25, R23 ;  /* 0x0000001918197223 */ /* 0x008fc60000000017 */
[----:B------:R-:W3:Y:S04]  /*0470*/  LDG.E R24, desc[UR8][R12.64+-0x10] ;  /* 0xfffff0080c187981 */ /* 0x000ee8000c1e1900 */
[----:B------:R-:W3:Y:S01]  /*0480*/  LDG.E R23, desc[UR8][R14.64+0x10] ;  /* 0x000010080e177981 */ /* 0x000ee2000c1e1900 */
[----:B----4-:R-:W-:-:S03]  /*0490*/  FFMA R25, R20, R19, R25 ;  /* 0x0000001314197223 */ /* 0x010fc60000000019 */
[----:B------:R-:W4:Y:S04]  /*04a0*/  LDG.E R19, desc[UR8][R12.64+-0xc] ;  /* 0xfffff4080c137981 */ /* 0x000f28000c1e1900 */
        /* <DEDUP_REMOVED lines=18> */
[----:B------:R-:W4:Y:S04]  /*05d0*/  LDG.E R26, desc[UR8][R14.64+0x2c] ;  /* 0x00002c080e1a7981 */ /* 0x000f28000c1e1900 */
[----:B------:R-:W5:Y:S01]  /*05e0*/  LDG.E R20, desc[UR8][R12.64+0x10] ;  /* 0x000010080c147981 */ /* 0x000f62000c1e1900 */
[----:B--2---:R-:W-:-:S03]  /*05f0*/  FFMA R22, R22, R21, R19 ;  /* 0x0000001516167223 */ /* 0x004fc60000000013 */
[----:B------:R-:W5:Y:S04]  /*0600*/  LDG.E R19, desc[UR8][R14.64+0x30] ;  /* 0x000030080e137981 */ /* 0x000f68000c1e1900 */
[----:B------:R-:W2:Y:S01]  /*0610*/  LDG.E R21, desc[UR8][R14.64+0x34] ;  /* 0x000034080e157981 */ /* 0x000ea2000c1e1900 */
[----:B---3--:R-:W-:-:S03]  /*0620*/  FFMA R23, R23, R24, R22 ;  /* 0x0000001817177223 */ /* 0x008fc60000000016 */
[----:B------:R-:W2:Y:S04]  /*0630*/  LDG.E R22, desc[UR8][R12.64+0x14] ;  /* 0x000014080c167981 */ /* 0x000ea8000c1e1900 */
[----:B------:R-:W3:Y:S01]  /*0640*/  LDG.E R24, desc[UR8][R14.64+0x38] ;  /* 0x000038080e187981 */ /* 0x000ee2000c1e1900 */
[----:B----4-:R-:W-:-:S03]  /*0650*/  FFMA R28, R26, R25, R23 ;  /* 0x000000191a1c7223 */ /* 0x010fc60000000017 */
[----:B------:R-:W3:Y:S04]  /*0660*/  LDG.E R23, desc[UR8][R12.64+0x18] ;  /* 0x000018080c177981 */ /* 0x000ee8000c1e1900 */
[----:B------:R-:W4:Y:S04]  /*0670*/  LDG.E R25, desc[UR8][R14.64+0x3c] ;  /* 0x00003c080e197981 */ /* 0x000f28000c1e1900 */
[----:B------:R-:W4:Y:S01]  /*0680*/  LDG.E R26, desc[UR8][R12.64+0x1c] ;  /* 0x00001c080c1a7981 */ /* 0x000f22000c1e1900 */
[----:B------:R-:W-:-:S05]  /*0690*/  VIADD R16, R16, 0x10 ;  /* 0x0000001010107836 */ /* 0x000fca0000000000 */
[----:B------:R-:W-:Y:S01]  /*06a0*/  ISETP.NE.AND P0, PT, R16, RZ, PT ;  /* 0x000000ff1000720c */ /* 0x000fe20003f05270 */
[----:B------:R-:W-:Y:S02]  /*06b0*/  VIADD R17, R17, 0x10 ;  /* 0x0000001011117836 */ /* 0x000fe40000000000 */
[----:B-----5:R-:W-:Y:S01]  /*06c0*/  FFMA R20, R19, R20, R28 ;  /* 0x0000001413147223 */ /* 0x020fe2000000001c */
[----:B------:R-:W-:-:S03]  /*06d0*/  IADD3 R19, P1, PT, R12, 0x40, RZ ;  /* 0x000000400c137810 */ /* 0x000fc60007f3e0ff */
[----:B--2---:R-:W-:Y:S01]  /*06e0*/  FFMA R21, R21, R22, R20 ;  /* 0x0000001615157223 */ /* 0x004fe20000000014 */
[----:B------:R-:W-:-:S03]  /*06f0*/  IADD3.X R20, PT, PT, RZ, R13, RZ, P1, !PT ;  /* 0x0000000dff147210 */ /* 0x000fc60000ffe4ff */
[----:B---3--:R-:W-:-:S04]  /*0700*/  FFMA R24, R24, R23, R21 ;  /* 0x0000001718187223 */ /* 0x008fc80000000015 */
[----:B----4-:R-:W-:Y:S01]  /*0710*/  FFMA R21, R25, R26, R24 ;  /* 0x0000001a19157223 */ /* 0x010fe20000000018 */
[----:B------:R-:W-:Y:S06]  /*0720*/  @P0 BRA `(.L_x_4) ;  /* 0xfffffffc00180947 */ /* 0x000fec000383ffff */
[----:B------:R-:W-:-:S07]  /*0730*/  MOV R19, R8 ;  /* 0x0000000800137202 */ /* 0x000fce0000000f00 */
.L_x_3:
[----:B------:R-:W-:-:S13]  /*0740*/  ISETP.NE.AND P0, PT, R9, RZ, PT ;  /* 0x000000ff0900720c */ /* 0x000fda0003f05270 */
[----:B------:R-:W-:Y:S05]  /*0750*/  @!P0 BRA `(.L_x_5) ;  /* 0x0000000400748947 */ /* 0x000fea0003800000 */
[----:B------:R-:W-:Y:S01]  /*0760*/  VIADD R12, R9, 0xffffffff ;  /* 0xffffffff090c7836 */ /* 0x000fe20000000000 */
[----:B------:R-:W-:-:S04]  /*0770*/  ISETP.NE.AND P0, PT, R10, RZ, PT ;  /* 0x000000ff0a00720c */ /* 0x000fc80003f05270 */
[----:B------:R-:W-:-:S13]  /*0780*/  ISETP.GE.U32.AND P1, PT, R12, 0x7, PT ;  /* 0x000000070c00780c */ /* 0x000fda0003f26070 */
[----:B------:R-:W-:Y:S05]  /*0790*/  @!P1 BRA `(.L_x_6) ;  /* 0x0000000000909947 */ /* 0x000fea0003800000 */
[----:B------:R-:W1:Y:S01]  /*07a0*/  LDC.64 R16, c[0x0][0x388] ;  /* 0x0000e200ff107b82 */ /* 0x000e620000000a00 */
[C---:B------:R-:W-:Y:S02]  /*07b0*/  IADD3 R25, PT, PT, R19.reuse, UR10, RZ ;  /* 0x0000000a13197c10 */ /* 0x040fe4000fffe0ff */
[----:B------:R-:W-:Y:S02]  /*07c0*/  IADD3 R20, P1, PT, R19, UR10, RZ ;  /* 0x0000000a13147c10 */ /* 0x000fe4000ff3e0ff */
[----:B------:R-:W-:-:S03]  /*07d0*/  IADD3 R23, PT, PT, R4, R19, RZ ;  /* 0x0000001304177210 */ /* 0x000fc60007ffe0ff */
[----:B------:R-:W2:Y:S01]  /*07e0*/  LDC.64 R12, c[0x0][0x388] ;  /* 0x0000e200ff0c7b82 */ /* 0x000ea20000000a00 */
[----:B------:R-:W-:-:S07]  /*07f0*/  IMAD.X R22, RZ, RZ, RZ, P1 ;  /* 0x000000ffff167224 */ /* 0x000fce00008e06ff */
[----:B------:R-:W3:Y:S01]  /*0800*/  LDC.64 R14, c[0x0][0x380] ;  /* 0x0000e000ff0e7b82 */ /* 0x000ee20000000a00 */
[----:B-1----:R-:W-:-:S06]  /*0810*/  IMAD.WIDE.U32 R16, R25, 0x4, R16 ;  /* 0x0000000419107825 */ /* 0x002fcc00078e0010 */
[----:B0-----:R-:W4:Y:S01]  /*0820*/  LDG.E R16, desc[UR8][R16.64] ;  /* 0x0000000810107981 */ /* 0x001f22000c1e1900 */
[----:B--2---:R-:W-:-:S04]  /*0830*/  LEA R12, P1, R20, R12, 0x2 ;  /* 0x0000000c140c7211 */ /* 0x004fc800078210ff */
[----:B------:R-:W-:Y:S01]  /*0840*/  LEA.HI.X R13, R20, R13, R22, 0x2, P1 ;  /* 0x0000000d140d7211 */ /* 0x000fe200008f1416 */
[----:B---3--:R-:W-:-:S04]  /*0850*/  IMAD.WIDE R14, R23, 0x4, R14 ;  /* 0x00000004170e7825 */ /* 0x008fc800078e020e */
[----:B------:R-:W2:Y:S04]  /*0860*/  LDG.E R26, desc[UR8][R12.64+0x4] ;  /* 0x000004080c1a7981 */ /* 0x000ea8000c1e1900 */
[----:B------:R-:W4:Y:S04]  /*0870*/  LDG.E R20, desc[UR8][R14.64] ;  /* 0x000000080e147981 */ /* 0x000f28000c1e1900 */
[----:B------:R-:W2:Y:S04]  /*0880*/  LDG.E R25, desc[UR8][R14.64+0x4] ;  /* 0x000004080e197981 */ /* 0x000ea8000c1e1900 */
[----:B------:R-:W3:Y:S04]  /*0890*/  LDG.E R23, desc[UR8][R14.64+0x8] ;  /* 0x000008080e177981 */ /* 0x000ee8000c1e1900 */
[----:B------:R-:W3:Y:S04]  /*08a0*/  LDG.E R22, desc[UR8][R12.64+0x8] ;  /* 0x000008080c167981 */ /* 0x000ee8000c1e1900 */
[----:B------:R-:W5:Y:S04]  /*08b0*/  LDG.E R17, desc[UR8][R12.64+0x10] ;  /* 0x000010080c117981 */ /* 0x000f68000c1e1900 */
[----:B------:R-:W5:Y:S04]  /*08c0*/  LDG.E R27, desc[UR8][R12.64+0x18] ;  /* 0x000018080c1b7981 */ /* 0x000f68000c1e1900 */
[----:B------:R-:W5:Y:S01]  /*08d0*/  LDG.E R28, desc[UR8][R12.64+0x1c] ;  /* 0x00001c080c1c7981 */ /* 0x000f62000c1e1900 */
[----:B----4-:R-:W-:-:S03]  /*08e0*/  FFMA R24, R20, R16, R21 ;  /* 0x0000001014187223 */ /* 0x010fc60000000015 */
[----:B------:R-:W4:Y:S01]  /*08f0*/  LDG.E R20, desc[UR8][R14.64+0xc] ;  /* 0x00000c080e147981 */ /* 0x000f22000c1e1900 */
[----:B--2---:R-:W-:-:S03]  /*0900*/  FFMA R26, R25, R26, R24 ;  /* 0x0000001a191a7223 */ /* 0x004fc60000000018 */
[----:B------:R-:W4:Y:S04]  /*0910*/  LDG.E R21, desc[UR8][R12.64+0xc] ;  /* 0x00000c080c157981 */ /* 0x000f28000c1e1900 */
[----:B------:R-:W5:Y:S01]  /*0920*/  LDG.E R24, desc[UR8][R14.64+0x10] ;  /* 0x000010080e187981 */ /* 0x000f62000c1e1900 */
[----:B---3--:R-:W-:-:S03]  /*0930*/  FFMA R25, R23, R22, R26 ;  /* 0x0000001617197223 */ /* 0x008fc6000000001a */
[----:B------:R-:W2:Y:S04]  /*0940*/  LDG.E R23, desc[UR8][R14.64+0x14] ;  /* 0x000014080e177981 */ /* 0x000ea8000c1e1900 */
[----:B------:R-:W2:Y:S04]  /*0950*/  LDG.E R26, desc[UR8][R12.64+0x14] ;  /* 0x000014080c1a7981 */ /* 0x000ea8000c1e1900 */
[----:B------:R-:W3:Y:S04]  /*0960*/  LDG.E R16, desc[UR8][R14.64+0x18] ;  /* 0x000018080e107981 */ /* 0x000ee8000c1e1900 */
[----:B------:R-:W3:Y:S01]  /*0970*/  LDG.E R22, desc[UR8][R14.64+0x1c] ;  /* 0x00001c080e167981 */ /* 0x000ee2000c1e1900 */
[----:B------:R-:W-:Y:S01]  /*0980*/  IADD3 R19, PT, PT, R19, 0x8, RZ ;  /* 0x0000000813137810 */ /* 0x000fe20007ffe0ff */
[----:B----4-:R-:W-:-:S04]  /*0990*/  FFMA R21, R20, R21, R25 ;  /* 0x0000001514157223 */ /* 0x010fc80000000019 */
[----:B-----5:R-:W-:-:S04]  /*09a0*/  FFMA R24, R24, R17, R21 ;  /* 0x0000001118187223 */ /* 0x020fc80000000015 */
[----:B--2---:R-:W-:-:S04]  /*09b0*/  FFMA R23, R23, R26, R24 ;  /* 0x0000001a17177223 */ /* 0x004fc80000000018 */
[----:B---3--:R-:W-:-:S04]  /*09c0*/  FFMA R23, R16, R27, R23 ;  /* 0x0000001b10177223 */ /* 0x008fc80000000017 */
[----:B------:R-:W-:-:S07]  /*09d0*/  FFMA R21, R22, R28, R23 ;  /* 0x0000001c16157223 */ /* 0x000fce0000000017 */
.L_x_6:
[----:B------:R-:W-:Y:S05]  /*09e0*/  @!P0 BRA `(.L_x_5) ;  /* 0x0000000000d08947 */ /* 0x000fea0003800000 */
[----:B------:R-:W-:Y:S02]  /*09f0*/  IADD3 R12, PT, PT, R10, -0x1, RZ ;  /* 0xffffffff0a0c7810 */ /* 0x000fe40007ffe0ff */
[----:B------:R-:W-:Y:S02]  /*0a00*/  ISETP.NE.AND P0, PT, R11, RZ, PT ;  /* 0x000000ff0b00720c */ /* 0x000fe40003f05270 */
[----:B------:R-:W-:-:S13]  /*0a10*/  ISETP.GE.U32.AND P1, PT, R12, 0x3, PT ;  /* 0x000000030c00780c */ /* 0x000fda0003f26070 */
[----:B------:R-:W-:Y:S05]  /*0a20*/  @!P1 BRA `(.L_x_7) ;  /* 0x0000000000609947 */ /* 0x000fea0003800000 */
[----:B------:R-:W1:Y:S01]  /*0a30*/  LDC.64 R14, c[0x0][0x388] ;  /* 0x0000e200ff0e7b82 */ /* 0x000e620000000a00 */
[C---:B------:R-:W-:Y:S01]  /*0a40*/  VIADD R25, R19.reuse, UR10 ;  /* 0x0000000a13197c36 */ /* 0x040fe20008000000 */
[----:B------:R-:W-:Y:S02]  /*0a50*/  IADD3 R20, P1, PT, R19, UR10, RZ ;  /* 0x0000000a13147c10 */ /* 0x000fe4000ff3e0ff */
[----:B------:R-:W-:Y:S02]  /*0a60*/  IADD3 R23, PT, PT, R4, R19, RZ ;  /* 0x0000001304177210 */ /* 0x000fe40007ffe0ff */
[----:B------:R-:W-:Y:S02]  /*0a70*/  IADD3.X R22, PT, PT, RZ, RZ, RZ, P1, !PT ;  /* 0x000000ffff167210 */ /* 0x000fe40000ffe4ff */
[----:B------:R-:W2:Y:S08]  /*0a80*/  LDC.64 R12, c[0x0][0x388] ;  /* 0x0000e200ff0c7b82 */ /* 0x000eb00000000a00 */
        /* <DEDUP_REMOVED lines=12> */
[----:B------:R-:W5:Y:S01]  /*0b50*/  LDG.E R26, desc[UR8][R12.64+0xc] ;  /* 0x00000c080c1a7981 */ /* 0x000f62000c1e1900 */
[----:B------:R-:W-:-:S02]  /*0b60*/  VIADD R19, R19, 0x4 ;  /* 0x0000000413137836 */ /* 0x000fc40000000000 */
[----:B----4-:R-:W-:-:S04]  /*0b70*/  FFMA R20, R20, R14, R21 ;  /* 0x0000000e14147223 */ /* 0x010fc80000000015 */
[----:B--2---:R-:W-:-:S04]  /*0b80*/  FFMA R20, R23, R22, R20 ;  /* 0x0000001617147223 */ /* 0x004fc80000000014 */
[----:B---3--:R-:W-:-:S04]  /*0b90*/  FFMA R20, R25, R24, R20 ;  /* 0x0000001819147223 */ /* 0x008fc80000000014 */
[----:B-----5:R-:W-:-:S07]  /*0ba0*/  FFMA R21, R27, R26, R20 ;  /* 0x0000001a1b157223 */ /* 0x020fce0000000014 */
.L_x_7:
[----:B------:R-:W-:Y:S05]  /*0bb0*/  @!P0 BRA `(.L_x_5) ;  /* 0x00000000005c8947 */ /* 0x000fea0003800000 */
[----:B------:R-:W1:Y:S01]  /*0bc0*/  LDC.64 R12, c[0x0][0x388] ;  /* 0x0000e200ff0c7b82 */ /* 0x000e620000000a00 */
[----:B------:R-:W-:Y:S02]  /*0bd0*/  IADD3 R23, PT, PT, R19, UR10, RZ ;  /* 0x0000000a13177c10 */ /* 0x000fe4000fffe0ff */
[----:B------:R-:W-:-:S05]  /*0be0*/  IADD3 R17, PT, PT, R4, R19, RZ ;  /* 0x0000001304117210 */ /* 0x000fca0007ffe0ff */
[----:B------:R-:W2:Y:S01]  /*0bf0*/  LDC.64 R14, c[0x0][0x380] ;  /* 0x0000e000ff0e7b82 */ /* 0x000ea20000000a00 */
[----:B-1----:R-:W-:-:S06]  /*0c00*/  IMAD.WIDE.U32 R12, R23, 0x4, R12 ;  /* 0x00000004170c7825 */ /* 0x002fcc00078e000c */
[----:B0-----:R-:W3:Y:S01]  /*0c10*/  LDG.E R12, desc[UR8][R12.64] ;  /* 0x000000080c0c7981 */ /* 0x001ee2000c1e1900 */
[----:B--2---:R-:W-:-:S05]  /*0c20*/  IMAD.WIDE R14, R17, 0x4, R14 ;  /* 0x00000004110e7825 */ /* 0x004fca00078e020e */
[----:B------:R-:W3:Y:S01]  /*0c30*/  LDG.E R16, desc[UR8][R14.64] ;  /* 0x000000080e107981 */ /* 0x000ee2000c1e1900 */
[----:B------:R-:W-:Y:S01]  /*0c40*/  ISETP.NE.AND P0, PT, R11, 0x1, PT ;  /* 0x000000010b00780c */ /* 0x000fe20003f05270 */
[----:B---3--:R-:W-:-:S12]  /*0c50*/  FFMA R21, R16, R12, R21 ;  /* 0x0000000c10157223 */ /* 0x008fd80000000015 */
[----:B------:R-:W-:Y:S05]  /*0c60*/  @!P0 BRA `(.L_x_5) ;  /* 0x0000000000308947 */ /* 0x000fea0003800000 */
[----:B------:R-:W0:Y:S01]  /*0c70*/  LDC.64 R12, c[0x0][0x388] ;  /* 0x0000e200ff0c7b82 */ /* 0x000e220000000a00 */
[----:B------:R-:W-:Y:S02]  /*0c80*/  IADD3 R16, P1, PT, R19, UR10, RZ ;  /* 0x0000000a13107c10 */ /* 0x000fe4000ff3e0ff */
[----:B------:R-:W-:-:S03]  /*0c90*/  ISETP.NE.AND P0, PT, R11, 0x2, PT ;  /* 0x000000020b00780c */ /* 0x000fc60003f05270 */
[----:B------:R-:W-:-:S10]  /*0ca0*/  IMAD.X R17, RZ, RZ, RZ, P1 ;  /* 0x000000ffff117224 */ /* 0x000fd400008e06ff */
[----:B------:R-:W2:Y:S01]  /*0cb0*/  @P0 LDG.E R20, desc[UR8][R14.64+0x8] ;  /* 0x000008080e140981 */ /* 0x000ea2000c1e1900 */
[----:B0-----:R-:W-:-:S04]  /*0cc0*/  LEA R12, P1, R16, R12, 0x2 ;  /* 0x0000000c100c7211 */ /* 0x001fc800078210ff */
[----:B------:R-:W-:Y:S02]  /*0cd0*/  LEA.HI.X R13, R16, R13, R17, 0x2, P1 ;  /* 0x0000000d100d7211 */ /* 0x000fe400008f1411 */
[----:B------:R-:W3:Y:S04]  /*0ce0*/  LDG.E R16, desc[UR8][R14.64+0x4] ;  /* 0x000004080e107981 */ /* 0x000ee8000c1e1900 */
[----:B------:R-:W3:Y:S04]  /*0cf0*/  LDG.E R17, desc[UR8][R12.64+0x4] ;  /* 0x000004080c117981 */ /* 0x000ee8000c1e1900 */
[----:B------:R-:W2:Y:S01]  /*0d00*/  @P0 LDG.E R19, desc[UR8][R12.64+0x8] ;  /* 0x000008080c130981 */ /* 0x000ea2000c1e1900 */
[----:B---3--:R-:W-:-:S04]  /*0d10*/  FFMA R21, R16, R17, R21 ;  /* 0x0000001110157223 */ /* 0x008fc80000000015 */
[----:B--2---:R-:W-:-:S07]  /*0d20*/  @P0 FFMA R21, R20, R19, R21 ;  /* 0x0000001314150223 */ /* 0x004fce0000000015 */
.L_x_5:
[----:B------:R-:W1:Y:S01]  /*0d30*/  MUFU.RCP R13, R6 ;  /* 0x00000006000d7308 */ /* 0x000e620000001000 */
[----:B------:R-:W-:Y:S07]  /*0d40*/  BSSY.RECONVERGENT B0, `(.L_x_8) ;  /* 0x000000b000007945 */ /* 0x000fee0003800200 */
[----:B------:R-:W2:Y:S01]  /*0d50*/  FCHK P0, R21, R6 ;  /* 0x0000000615007302 */ /* 0x000ea20000000000 */
[----:B-1----:R-:W-:-:S04]  /*0d60*/  FFMA R12, R13, -R6, 1 ;  /* 0x3f8000000d0c7423 */ /* 0x002fc80000000806 */
[----:B------:R-:W-:-:S04]  /*0d70*/  FFMA R12, R13, R12, R13 ;  /* 0x0000000c0d0c7223 */ /* 0x000fc8000000000d */
[----:B------:R-:W-:-:S04]  /*0d80*/  FFMA R14, R12, R21, RZ ;  /* 0x000000150c0e7223 */ /* 0x000fc800000000ff */
[----:B------:R-:W-:-:S04]  /*0d90*/  FFMA R13, R14, -R6, R21 ;  /* 0x800000060e0d7223 */ /* 0x000fc80000000015 */
[----:B------:R-:W-:Y:S01]  /*0da0*/  FFMA R16, R12, R13, R14 ;  /* 0x0000000d0c107223 */ /* 0x000fe2000000000e */
[----:B--2---:R-:W-:Y:S06]  /*0db0*/  @!P0 BRA `(.L_x_9) ;  /* 0x00000000000c8947 */ /* 0x004fec0003800000 */
[----:B------:R-:W-:-:S07]  /*0dc0*/  MOV R14, 0xde0 ;  /* 0x00000de0000e7802 */ /* 0x000fce0000000f00 */
[----:B0-----:R-:W-:Y:S05]  /*0dd0*/  CALL.REL.NOINC `($__internal_1_$__cuda_sm3x_div_rn_noftz_f32_slowpath) ;  /* 0x00000004003c7944 */ /* 0x001fea0003c00000 */
[----:B------:R-:W-:-:S07]  /*0de0*/  MOV R16, R12 ;  /* 0x0000000c00107202 */ /* 0x000fce0000000f00 */
.L_x_9:
[----:B0-----:R-:W-:Y:S05]  /*0df0*/  BSYNC.RECONVERGENT B0 ;  /* 0x0000000000007941 */ /* 0x001fea0003800200 */
.L_x_8:
[----:B------:R-:W0:Y:S01]  /*0e00*/  LDC.64 R12, c[0x0][0x390] ;  /* 0x0000e400ff0c7b82 */ /* 0x000e220000000a00 */
[----:B------:R-:W-:Y:S01]  /*0e10*/  IADD3 R15, PT, PT, R0, UR10, RZ ;  /* 0x0000000a000f7c10 */ /* 0x000fe2000fffe0ff */
[----:B------:R-:W-:Y:S02]  /*0e20*/  HFMA2 R21, -RZ, RZ, 3.7421875, 0 ;  /* 0x437c0000ff157431 */ /* 0x000fe400000001ff */
[----:B------:R-:W-:Y:S01]  /*0e30*/  IMAD.MOV.U32 R20, RZ, RZ, 0x3bbb989d ;  /* 0x3bbb989dff147424 */ /* 0x000fe200078e00ff */
[----:B------:R-:W1:Y:S01]  /*0e40*/  LDCU UR5, c[0x0][0x3a0] ;  /* 0x00007400ff0577ac */ /* 0x000e620008000800 */
[----:B0-----:R-:W-:-:S05]  /*0e50*/  IMAD.WIDE.U32 R14, R15, 0x4, R12 ;  /* 0x000000040f0e7825 */ /* 0x001fca00078e000c */
[----:B------:R0:W2:Y:S01]  /*0e60*/  LDG.E R13, desc[UR8][R14.64] ;  /* 0x000000080e0d7981 */ /* 0x0000a2000c1e1900 */
[----:B------:R-:W-:Y:S01]  /*0e70*/  FMNMX R12, R16, R7, !PT ;  /* 0x00000007100c7209 */ /* 0x000fe20007800000 */
[----:B------:R-:W-:-:S04]  /*0e80*/  UIADD3 UR4, UPT, UPT, UR4, 0x1, URZ ;  /* 0x0000000104047890 */ /* 0x000fc8000fffe0ff */
[C---:B------:R-:W-:Y:S01]  /*0e90*/  FADD R17, -R12.reuse, R16 ;  /* 0x000000100c117221 */ /* 0x040fe20000000100 */
[----:B------:R-:W-:Y:S01]  /*0ea0*/  FADD R7, -R12, R7 ;  /* 0x000000070c077221 */ /* 0x000fe20000000100 */
[----:B-1----:R-:W-:Y:S02]  /*0eb0*/  UISETP.NE.AND UP0, UPT, UR4, UR5, UPT ;  /* 0x000000050400728c */ /* 0x002fe4000bf05270 */
[----:B------:R-:W-:-:S04]  /*0ec0*/  FFMA.SAT R16, R17, R20, 0.5 ;  /* 0x3f00000011107423 */ /* 0x000fc80000002014 */
[----:B------:R-:W-:Y:S01]  /*0ed0*/  FFMA.RM R19, R16, R21, 12582913 ;  /* 0x4b40000110137423 */ /* 0x000fe20000004015 */
[----:B------:R-:W-:-:S03]  /*0ee0*/  FFMA.SAT R16, R7, R20, 0.5 ;  /* 0x3f00000007107423 */ /* 0x000fc60000002014 */
[C---:B------:R-:W-:Y:S01]  /*0ef0*/  FADD R20, R19.reuse, -12583039 ;  /* 0xcb40007f13147421 */ /* 0x040fe20000000000 */
[----:B------:R-:W-:Y:S01]  /*0f00*/  FFMA.RM R16, R16, R21, 12582913 ;  /* 0x4b40000110107423 */ /* 0x000fe20000004015 */
[----:B------:R-:W-:Y:S02]  /*0f10*/  SHF.L.U32 R19, R19, 0x17, RZ ;  /* 0x0000001713137819 */ /* 0x000fe400000006ff */
[C---:B------:R-:W-:Y:S01]  /*0f20*/  FFMA R20, R17.reuse, 1.4426950216293334961, -R20 ;  /* 0x3fb8aa3b11147823 */ /* 0x040fe20000000814 */
[C---:B0-----:R-:W-:Y:S01]  /*0f30*/  FADD R14, R16.reuse, -12583039 ;  /* 0xcb40007f100e7421 */ /* 0x041fe20000000000 */
[----:B------:R-:W-:Y:S02]  /*0f40*/  IMAD.SHL.U32 R16, R16, 0x800000, RZ ;  /* 0x0080000010107824 */ /* 0x000fe400078e00ff */
[----:B------:R-:W-:Y:S01]  /*0f50*/  FFMA R20, R17, 1.925963033500011079e-08, R20 ;  /* 0x32a5706011147823 */ /* 0x000fe20000000014 */
[----:B------:R-:W-:-:S04]  /*0f60*/  FFMA R14, R7, 1.4426950216293334961, -R14 ;  /* 0x3fb8aa3b070e7823 */ /* 0x000fc8000000080e */
[----:B------:R-:W-:Y:S01]  /*0f70*/  FFMA R14, R7, 1.925963033500011079e-08, R14 ;  /* 0x32a57060070e7823 */ /* 0x000fe2000000000e */
[----:B------:R-:W0:Y:S08]  /*0f80*/  MUFU.EX2 R20, R20 ;  /* 0x0000001400147308 */ /* 0x000e300000000800 */
[----:B------:R-:W1:Y:S01]  /*0f90*/  MUFU.EX2 R7, R14 ;  /* 0x0000000e00077308 */ /* 0x000e620000000800 */
[----:B0-----:R-:W-:Y:S01]  /*0fa0*/  FMUL R22, R19, R20 ;  /* 0x0000001413167220 */ /* 0x001fe20000400000 */
[----:B-1----:R-:W-:-:S04]  /*0fb0*/  FMUL R7, R16, R7 ;  /* 0x0000000710077220 */ /* 0x002fc80000400000 */
[----:B------:R-:W-:Y:S01]  /*0fc0*/  FFMA R2, R7, R2, R22 ;  /* 0x0000000207027223 */ /* 0x000fe20000000016 */
[----:B--2---:R-:W-:-:S04]  /*0fd0*/  FMUL R16, R22, R13 ;  /* 0x0000000d16107220 */ /* 0x004fc80000400000 */
[----:B------:R-:W-:Y:S01]  /*0fe0*/  FFMA R5, R7, R5, R16 ;  /* 0x0000000507057223 */ /* 0x000fe20000000010 */
[----:B------:R-:W-:Y:S01]  /*0ff0*/  MOV R7, R12 ;  /* 0x0000000c00077202 */ /* 0x000fe20000000f00 */
[----:B------:R-:W-:Y:S06]  /*1000*/  BRA.U UP0, `(.L_x_10) ;  /* 0xfffffff100a47547 */ /* 0x000fec000b83ffff */
.L_x_0:
        /* <DEDUP_REMOVED lines=9> */
[----:B------:R-:W-:Y:S01]  /*10a0*/  MOV R21, R5 ;  /* 0x0000000500157202 */ /* 0x000fe20000000f00 */
[----:B------:R-:W-:Y:S01]  /*10b0*/  IMAD.MOV.U32 R6, RZ, RZ, R2 ;  /* 0x000000ffff067224 */ /* 0x000fe200078e0002 */
[----:B------:R-:W-:-:S07]  /*10c0*/  MOV R14, 0x10e0 ;  /* 0x000010e0000e7802 */ /* 0x000fce0000000f00 */
[----:B0-----:R-:W-:Y:S05]  /*10d0*/  CALL.REL.NOINC `($__internal_1_$__cuda_sm3x_div_rn_noftz_f32_slowpath) ;  /* 0x00000000007c7944 */ /* 0x001fea0003c00000 */
[----:B------:R-:W-:-:S07]  /*10e0*/  MOV R7, R12 ;  /* 0x0000000c00077202 */ /* 0x000fce0000000f00 */
.L_x_12:
[----:B0-----:R-:W-:Y:S05]  /*10f0*/  BSYNC.RECONVERGENT B0 ;  /* 0x0000000000007941 */ /* 0x001fea0003800200 */
.L_x_11:
[----:B------:R-:W0:Y:S01]  /*1100*/  LDC.64 R4, c[0x0][0x398] ;  /* 0x0000e600ff047b82 */ /* 0x000e220000000a00 */
[----:B------:R-:W1:Y:S02]  /*1110*/  LDCU UR4, c[0x0][0x3a4] ;  /* 0x00007480ff0477ac */ /* 0x000e640008000800 */
[----:B-1----:R-:W-:-:S04]  /*1120*/  IMAD R3, R3, UR4, R0 ;  /* 0x0000000403037c24 */ /* 0x002fc8000f8e0200 */
[----:B0-----:R-:W-:-:S05]  /*1130*/  IMAD.WIDE R2, R3, 0x4, R4 ;  /* 0x0000000403027825 */ /* 0x001fca00078e0204 */
[----:B------:R-:W-:Y:S01]  /*1140*/  STG.E desc[UR8][R2.64], R7 ;  /* 0x0000000702007986 */ /* 0x000fe2000c101908 */
[----:B------:R-:W-:Y:S05]  /*1150*/  EXIT ;  /* 0x000000000000794d */ /* 0x000fea0003800000 */
        .weak           $__internal_0_$__cuda_sm20_sqrt_rn_f32_slowpath
        .type           $__internal_0_$__cuda_sm20_sqrt_rn_f32_slowpath,@function
        .size           $__internal_0_$__cuda_sm20_sqrt_rn_f32_slowpath,($__internal_1_$__cuda_sm3x_div_rn_noftz_f32_slowpath - $__internal_0_$__cuda_sm20_sqrt_rn_f32_slowpath)
$__internal_0_$__cuda_sm20_sqrt_rn_f32_slowpath:
[----:B------:R-:W-:-:S13]  /*1160*/  LOP3.LUT P0, RZ, R2, 0x7fffffff, RZ, 0xc0, !PT ;  /* 0x7fffffff02ff7812 */ /* 0x000fda000780c0ff */
[----:B------:R-:W-:Y:S01]  /*1170*/  @!P0 MOV R5, R2 ;  /* 0x0000000200058202 */ /* 0x000fe20000000f00 */
[----:B------:R-:W-:Y:S06]  /*1180*/  @!P0 BRA `(.L_x_13) ;  /* 0x0000000000448947 */ /* 0x000fec0003800000 */
[----:B------:R-:W-:-:S13]  /*1190*/  FSETP.GEU.FTZ.AND P0, PT, R2, RZ, PT ;  /* 0x000000ff0200720b */ /* 0x000fda0003f1e000 */
[----:B------:R-:W-:Y:S01]  /*11a0*/  @!P0 IMAD.MOV.U32 R5, RZ, RZ, 0x7fffffff ;  /* 0x7fffffffff058424 */ /* 0x000fe200078e00ff */
[----:B------:R-:W-:Y:S06]  /*11b0*/  @!P0 BRA `(.L_x_13) ;  /* 0x0000000000388947 */ /* 0x000fec0003800000 */
[----:B------:R-:W-:-:S13]  /*11c0*/  FSETP.GTU.FTZ.AND P0, PT, |R2|, +INF , PT ;  /* 0x7f8000000200780b */ /* 0x000fda0003f1c200 */
[----:B------:R-:W-:Y:S01]  /*11d0*/  @P0 FADD.FTZ R5, R2, 1 ;  /* 0x3f80000002050421 */ /* 0x000fe20000010000 */
[----:B------:R-:W-:Y:S06]  /*11e0*/  @P0 BRA `(.L_x_13) ;  /* 0x00000000002c0947 */ /* 0x000fec0003800000 */
[----:B------:R-:W-:-:S13]  /*11f0*/  FSETP.NEU.FTZ.AND P0, PT, |R2|, +INF , PT ;  /* 0x7f8000000200780b */ /* 0x000fda0003f1d200 */
[----:B------:R-:W-:Y:S01]  /*1200*/  @!P0 MOV R5, R2 ;  /* 0x0000000200058202 */ /* 0x000fe20000000f00 */
[----:B------:R-:W-:Y:S06]  /*1210*/  @!P0 BRA `(.L_x_13) ;  /* 0x0000000000208947 */ /* 0x000fec0003800000 */
[----:B------:R-:W-:-:S04]  /*1220*/  FFMA R2, R2, 1.84467440737095516160e+19, RZ ;  /* 0x5f80000002027823 */ /* 0x000fc800000000ff */
[----:B------:R-:W0:Y:S02]  /*1230*/  MUFU.RSQ R5, R2 ;  /* 0x0000000200057308 */ /* 0x000e240000001400 */
[----:B0-----:R-:W-:Y:S01]  /*1240*/  FMUL.FTZ R7, R2, R5 ;  /* 0x0000000502077220 */ /* 0x001fe20000410000 */
[----:B------:R-:W-:-:S03]  /*1250*/  FMUL.FTZ R5, R5, 0.5 ;  /* 0x3f00000005057820 */ /* 0x000fc60000410000 */
[----:B------:R-:W-:-:S04]  /*1260*/  FADD.FTZ R6, -R7, -RZ ;  /* 0x800000ff07067221 */ /* 0x000fc80000010100 */
[----:B------:R-:W-:-:S04]  /*1270*/  FFMA R6, R7, R6, R2 ;  /* 0x0000000607067223 */ /* 0x000fc80000000002 */
[----:B------:R-:W-:-:S04]  /*1280*/  FFMA R5, R6, R5, R7 ;  /* 0x0000000506057223 */ /* 0x000fc80000000007 */
[----:B------:R-:W-:-:S07]  /*1290*/  FMUL.FTZ R5, R5, 2.3283064365386962891e-10 ;  /* 0x2f80000005057820 */ /* 0x000fce0000410000 */
.L_x_13:
[----:B------:R-:W-:Y:S01]  /*12a0*/  MOV R6, R8 ;  /* 0x0000000800067202 */ /* 0x000fe20000000f00 */
[----:B------:R-:W-:-:S04]  /*12b0*/  IMAD.MOV.U32 R7, RZ, RZ, 0x0 ;  /* 0x00000000ff077424 */ /* 0x000fc800078e00ff */
[----:B------:R-:W-:Y:S05]  /*12c0*/  RET.REL.NODEC R6 `(_Z20flashAttentionKernelPKfS0_S0_Pfii) ;  /* 0xffffffec064c7950 */ /* 0x000fea0003c3ffff */
        .weak           $__internal_1_$__cuda_sm3x_div_rn_noftz_f32_slowpath
        .type           $__internal_1_$__cuda_sm3x_div_rn_noftz_f32_slowpath,@function
        .size           $__internal_1_$__cuda_sm3x_div_rn_noftz_f32_slowpath,(.L_x_27 - $__internal_1_$__cuda_sm3x_div_rn_noftz_f32_slowpath)
$__internal_1_$__cuda_sm3x_div_rn_noftz_f32_slowpath:
[--C-:B------:R-:W-:Y:S01]  /*12d0*/  SHF.R.U32.HI R13, RZ, 0x17, R6.reuse ;  /* 0x00000017ff0d7819 */ /* 0x100fe20000011606 */
[----:B------:R-:W-:Y:S01]  /*12e0*/  BSSY.RECONVERGENT B1, `(.L_x_14) ;  /* 0x0000063000017945 */ /* 0x000fe20003800200 */
[----:B------:R-:W-:Y:S02]  /*12f0*/  SHF.R.U32.HI R12, RZ, 0x17, R21 ;  /* 0x00000017ff0c7819 */ /* 0x000fe40000011615 */
[----:B------:R-:W-:Y:S02]  /*1300*/  LOP3.LUT R13, R13, 0xff, RZ, 0xc0, !PT ;  /* 0x000000ff0d0d7812 */ /* 0x000fe400078ec0ff */
[----:B------:R-:W-:Y:S01]  /*1310*/  LOP3.LUT R20, R12, 0xff, RZ, 0xc0, !PT ;  /* 0x000000ff0c147812 */ /* 0x000fe200078ec0ff */
[----:B------:R-:W-:Y:S01]  /*1320*/  IMAD.MOV.U32 R12, RZ, RZ, R6 ;  /* 0x000000ffff0c7224 */ /* 0x000fe200078e0006 */
[----:B------:R-:W-:Y:S02]  /*1330*/  IADD3 R17, PT, PT, R13, -0x1, RZ ;  /* 0xffffffff0d117810 */ /* 0x000fe40007ffe0ff */
[----:B------:R-:W-:-:S02]  /*1340*/  IADD3 R16, PT, PT, R20, -0x1, RZ ;  /* 0xffffffff14107810 */ /* 0x000fc40007ffe0ff */
[----:B------:R-:W-:-:S04]  /*1350*/  ISETP.GT.U32.AND P0, PT, R17, 0xfd, PT ;  /* 0x000000fd1100780c */ /* 0x000fc80003f04070 */
[----:B------:R-:W-:-:S13]  /*1360*/  ISETP.GT.U32.OR P0, PT, R16, 0xfd, P0 ;  /* 0x000000fd1000780c */ /* 0x000fda0000704470 */
[----:B------:R-:W-:Y:S01]  /*1370*/  @!P0 MOV R15, RZ ;  /* 0x000000ff000f8202 */ /* 0x000fe20000000f00 */
[----:B------:R-:W-:Y:S06]  /*1380*/  @!P0 BRA `(.L_x_15) ;  /* 0x00000000005c8947 */ /* 0x000fec0003800000 */
[----:B------:R-:W-:Y:S02]  /*1390*/  FSETP.GTU.FTZ.AND P0, PT, |R21|, +INF , PT ;  /* 0x7f8000001500780b */ /* 0x000fe40003f1c200 */
[----:B------:R-:W-:-:S04]  /*13a0*/  FSETP.GTU.FTZ.AND P1, PT, |R6|, +INF , PT ;  /* 0x7f8000000600780b */ /* 0x000fc80003f3c200 */
[----:B------:R-:W-:-:S13]  /*13b0*/  PLOP3.LUT P0, PT, P0, P1, PT, 0xf8, 0x8f ;  /* 0x00000000008f781c */ /* 0x000fda0000703f70 */
[----:B------:R-:W-:Y:S05]  /*13c0*/  @P0 BRA `(.L_x_16) ;  /* 0x00000004004c0947 */ /* 0x000fea0003800000 */
[----:B------:R-:W-:-:S13]  /*13d0*/  LOP3.LUT P0, RZ, R12, 0x7fffffff, R21, 0xc8, !PT ;  /* 0x7fffffff0cff7812 */ /* 0x000fda000780c815 */
[----:B------:R-:W-:Y:S05]  /*13e0*/  @!P0 BRA `(.L_x_17) ;  /* 0x00000004003c8947 */ /* 0x000fea0003800000 */
[C---:B------:R-:W-:Y:S02]  /*13f0*/  FSETP.NEU.FTZ.AND P2, PT, |R21|.reuse, +INF , PT ;  /* 0x7f8000001500780b */ /* 0x040fe40003f5d200 */
[----:B------:R-:W-:Y:S02]  /*1400*/  FSETP.NEU.FTZ.AND P1, PT, |R6|, +INF , PT ;  /* 0x7f8000000600780b */ /* 0x000fe40003f3d200 */
[----:B------:R-:W-:-:S11]  /*1410*/  FSETP.NEU.FTZ.AND P0, PT, |R21|, +INF , PT ;  /* 0x7f8000001500780b */ /* 0x000fd60003f1d200 */
[----:B------:R-:W-:Y:S05]  /*1420*/  @!P1 BRA !P2, `(.L_x_17) ;  /* 0x00000004002c9947 */ /* 0x000fea0005000000 */
[----:B------:R-:W-:-:S04]  /*1430*/  LOP3.LUT P2, RZ, R21, 0x7fffffff, RZ, 0xc0, !PT ;  /* 0x7fffffff15ff7812 */ /* 0x000fc8000784c0ff */
[----:B------:R-:W-:-:S13]  /*1440*/  PLOP3.LUT P1, PT, P1, P2, PT, 0x2f, 0xf2 ;  /* 0x0000000000f2781c */ /* 0x000fda0000f24577 */
[----:B------:R-:W-:Y:S05]  /*1450*/  @P1 BRA `(.L_x_18) ;  /* 0x0000000400181947 */ /* 0x000fea0003800000 */
[----:B------:R-:W-:-:S04]  /*1460*/  LOP3.LUT P1, RZ, R12, 0x7fffffff, RZ, 0xc0, !PT ;  /* 0x7fffffff0cff7812 */ /* 0x000fc8000782c0ff */
[----:B------:R-:W-:-:S13]  /*1470*/  PLOP3.LUT P0, PT, P0, P1, PT, 0x2f, 0xf2 ;  /* 0x0000000000f2781c */ /* 0x000fda0000702577 */
[----:B------:R-:W-:Y:S05]  /*1480*/  @P0 BRA `(.L_x_19) ;  /* 0x0000000400000947 */ /* 0x000fea0003800000 */
[----:B------:R-:W-:Y:S02]  /*1490*/  ISETP.GE.AND P0, PT, R16, RZ, PT ;  /* 0x000000ff1000720c */ /* 0x000fe40003f06270 */
[----:B------:R-:W-:-:S11]  /*14a0*/  ISETP.GE.AND P1, PT, R17, RZ, PT ;  /* 0x000000ff1100720c */ /* 0x000fd60003f26270 */
[----:B------:R-:W-:Y:S01]  /*14b0*/  @P0 MOV R15, RZ ;  /* 0x000000ff000f0202 */ /* 0x000fe20000000f00 */
[----:B------:R-:W-:Y:S02]  /*14c0*/  @!P0 IMAD.MOV.U32 R15, RZ, RZ, -0x40 ;  /* 0xffffffc0ff0f8424 */ /* 0x000fe400078e00ff */
[----:B------:R-:W-:Y:S01]  /*14d0*/  @!P0 FFMA R21, R21, 1.84467440737095516160e+19, RZ ;  /* 0x5f80000015158823 */ /* 0x000fe200000000ff */
[----:B------:R-:W-:Y:S02]  /*14e0*/  @!P1 FFMA R12, R6, 1.84467440737095516160e+19, RZ ;  /* 0x5f800000060c9823 */ /* 0x000fe400000000ff */
[----:B------:R-:W-:-:S07]  /*14f0*/  @!P1 IADD3 R15, PT, PT, R15, 0x40, RZ ;  /* 0x000000400f0f9810 */ /* 0x000fce0007ffe0ff */
.L_x_15:
[----:B------:R-:W-:Y:S01]  /*1500*/  LEA R17, R13, 0xc0800000, 0x17 ;  /* 0xc08000000d117811 */ /* 0x000fe200078eb8ff */
[----:B------:R-:W-:Y:S01]  /*1510*/  VIADD R20, R20, 0xffffff81 ;  /* 0xffffff8114147836 */ /* 0x000fe20000000000 */
[----:B------:R-:W-:Y:S02]  /*1520*/  BSSY.RECONVERGENT B2, `(.L_x_20) ;  /* 0x0000035000027945 */ /* 0x000fe40003800200 */
[----:B------:R-:W-:Y:S01]  /*1530*/  IADD3 R19, PT, PT, -R17, R12, RZ ;  /* 0x0000000c11137210 */ /* 0x000fe20007ffe1ff */
[C---:B------:R-:W-:Y:S01]  /*1540*/  IMAD R12, R20.reuse, -0x800000, R21 ;  /* 0xff800000140c7824 */ /* 0x040fe200078e0215 */
[----:B------:R-:W-:Y:S02]  /*1550*/  IADD3 R20, PT, PT, R20, 0x7f, -R13 ;  /* 0x0000007f14147810 */ /* 0x000fe40007ffe80d */
[----:B------:R-:W0:Y:S01]  /*1560*/  MUFU.RCP R17, R19 ;  /* 0x0000001300117308 */ /* 0x000e220000001000 */
[----:B------:R-:W-:Y:S01]  /*1570*/  FADD.FTZ R23, -R19, -RZ ;  /* 0x800000ff13177221 */ /* 0x000fe20000010100 */
[----:B------:R-:W-:-:S03]  /*1580*/  IADD3 R20, PT, PT, R20, R15, RZ ;  /* 0x0000000f14147210 */ /* 0x000fc60007ffe0ff */
[----:B0-----:R-:W-:-:S04]  /*1590*/  FFMA R16, R17, R23, 1 ;  /* 0x3f80000011107423 */ /* 0x001fc80000000017 */
[----:B------:R-:W-:-:S04]  /*15a0*/  FFMA R17, R17, R16, R17 ;  /* 0x0000001011117223 */ /* 0x000fc80000000011 */
[----:B------:R-:W-:-:S04]  /*15b0*/  FFMA R16, R12, R17, RZ ;  /* 0x000000110c107223 */ /* 0x000fc800000000ff */
[----:B------:R-:W-:-:S04]  /*15c0*/  FFMA R21, R23, R16, R12 ;  /* 0x0000001017157223 */ /* 0x000fc8000000000c */
[----:B------:R-:W-:-:S04]  /*15d0*/  FFMA R16, R17, R21, R16 ;  /* 0x0000001511107223 */ /* 0x000fc80000000010 */
[----:B------:R-:W-:-:S04]  /*15e0*/  FFMA R23, R23, R16, R12 ;  /* 0x0000001017177223 */ /* 0x000fc8000000000c */
[----:B------:R-:W-:-:S05]  /*15f0*/  FFMA R12, R17, R23, R16 ;  /* 0x00000017110c7223 */ /* 0x000fca0000000010 */
[----:B------:R-:W-:-:S04]  /*1600*/  SHF.R.U32.HI R13, RZ, 0x17, R12 ;  /* 0x00000017ff0d7819 */ /* 0x000fc8000001160c */
[----:B------:R-:W-:-:S04]  /*1610*/  LOP3.LUT R13, R13, 0xff, RZ, 0xc0, !PT ;  /* 0x000000ff0d0d7812 */ /* 0x000fc800078ec0ff */
[----:B------:R-:W-:-:S05]  /*1620*/  IADD3 R19, PT, PT, R13, R20, RZ ;  /* 0x000000140d137210 */ /* 0x000fca0007ffe0ff */
[----:B------:R-:W-:-:S05]  /*1630*/  VIADD R13, R19, 0xffffffff ;  /* 0xffffffff130d7836 */ /* 0x000fca0000000000 */
[----:B------:R-:W-:-:S13]  /*1640*/  ISETP.GE.U32.AND P0, PT, R13, 0xfe, PT ;  /* 0x000000fe0d00780c */ /* 0x000fda0003f06070 */
[----:B------:R-:W-:Y:S05]  /*1650*/  @!P0 BRA `(.L_x_21) ;  /* 0x0000000000808947 */ /* 0x000fea0003800000 */
[----:B------:R-:W-:-:S13]  /*1660*/  ISETP.GT.AND P0, PT, R19, 0xfe, PT ;  /* 0x000000fe1300780c */ /* 0x000fda0003f04270 */
[----:B------:R-:W-:Y:S05]  /*1670*/  @P0 BRA `(.L_x_22) ;  /* 0x00000000006c0947 */ /* 0x000fea0003800000 */
[----:B------:R-:W-:-:S13]  /*1680*/  ISETP.GE.AND P0, PT, R19, 0x1, PT ;  /* 0x000000011300780c */ /* 0x000fda0003f06270 */
[----:B------:R-:W-:Y:S05]  /*1690*/  @P0 BRA `(.L_x_23) ;  /* 0x0000000000740947 */ /* 0x000fea0003800000 */
[----:B------:R-:W-:Y:S02]  /*16a0*/  ISETP.GE.AND P0, PT, R19, -0x18, PT ;  /* 0xffffffe81300780c */ /* 0x000fe40003f06270 */
[----:B------:R-:W-:-:S11]  /*16b0*/  LOP3.LUT R12, R12, 0x80000000, RZ, 0xc0, !PT ;  /* 0x800000000c0c7812 */ /* 0x000fd600078ec0ff */
[----:B------:R-:W-:Y:S05]  /*16c0*/  @!P0 BRA `(.L_x_23) ;  /* 0x0000000000688947 */ /* 0x000fea0003800000 */
[-CC-:B------:R-:W-:Y:S01]  /*16d0*/  FFMA.RZ R13, R17, R23.reuse, R16.reuse ;  /* 0x00000017110d7223 */ /* 0x180fe2000000c010 */
[C---:B------:R-:W-:Y:S02]  /*16e0*/  IADD3 R20, PT, PT, R19.reuse, 0x20, RZ ;  /* 0x0000002013147810 */ /* 0x040fe40007ffe0ff */
[----:B------:R-:W-:Y:S02]  /*16f0*/  ISETP.NE.AND P2, PT, R19, RZ, PT ;  /* 0x000000ff1300720c */ /* 0x000fe40003f45270 */
[----:B------:R-:W-:Y:S01]  /*1700*/  LOP3.LUT R15, R13, 0x7fffff, RZ, 0xc0, !PT ;  /* 0x007fffff0d0f7812 */ /* 0x000fe200078ec0ff */
[CCC-:B------:R-:W-:Y:S01]  /*1710*/  FFMA.RP R13, R17.reuse, R23.reuse, R16.reuse ;  /* 0x00000017110d7223 */ /* 0x1c0fe20000008010 */
[----:B------:R-:W-:Y:S01]  /*1720*/  FFMA.RM R16, R17, R23, R16 ;  /* 0x0000001711107223 */ /* 0x000fe20000004010 */
[----:B------:R-:W-:Y:S02]  /*1730*/  ISETP.NE.AND P1, PT, R19, RZ, PT ;  /* 0x000000ff1300720c */ /* 0x000fe40003f25270 */
[----:B------:R-:W-:-:S02]  /*1740*/  LOP3.LUT R15, R15, 0x800000, RZ, 0xfc, !PT ;  /* 0x008000000f0f7812 */ /* 0x000fc400078efcff */
[----:B------:R-:W-:Y:S02]  /*1750*/  IADD3 R17, PT, PT, -R19, RZ, RZ ;  /* 0x000000ff13117210 */ /* 0x000fe40007ffe1ff */
[----:B------:R-:W-:Y:S02]  /*1760*/  SHF.L.U32 R20, R15, R20, RZ ;  /* 0x000000140f147219 */ /* 0x000fe400000006ff */
[----:B------:R-:W-:Y:S02]  /*1770*/  FSETP.NEU.FTZ.AND P0, PT, R13, R16, PT ;  /* 0x000000100d00720b */ /* 0x000fe40003f1d000 */
[----:B------:R-:W-:Y:S02]  /*1780*/  SEL R16, R17, RZ, P2 ;  /* 0x000000ff11107207 */ /* 0x000fe40001000000 */
[----:B------:R-:W-:Y:S02]  /*1790*/  ISETP.NE.AND P1, PT, R20, RZ, P1 ;  /* 0x000000ff1400720c */ /* 0x000fe40000f25270 */
[----:B------:R-:W-:-:S02]  /*17a0*/  SHF.R.U32.HI R16, RZ, R16, R15 ;  /* 0x00000010ff107219 */ /* 0x000fc4000001160f */
[----:B------:R-:W-:Y:S02]  /*17b0*/  PLOP3.LUT P0, PT, P0, P1, PT, 0xf8, 0x8f ;  /* 0x00000000008f781c */ /* 0x000fe40000703f70 */
[----:B------:R-:W-:Y:S02]  /*17c0*/  SHF.R.U32.HI R20, RZ, 0x1, R16 ;  /* 0x00000001ff147819 */ /* 0x000fe40000011610 */
[----:B------:R-:W-:-:S04]  /*17d0*/  SEL R13, RZ, 0x1, !P0 ;  /* 0x00000001ff0d7807 */ /* 0x000fc80004000000 */
[----:B------:R-:W-:-:S04]  /*17e0*/  LOP3.LUT R13, R13, 0x1, R20, 0xf8, !PT ;  /* 0x000000010d0d7812 */ /* 0x000fc800078ef814 */
[----:B------:R-:W-:-:S05]  /*17f0*/  LOP3.LUT R13, R13, R16, RZ, 0xc0, !PT ;  /* 0x000000100d0d7212 */ /* 0x000fca00078ec0ff */
[----:B------:R-:W-:-:S05]  /*1800*/  IMAD.IADD R13, R20, 0x1, R13 ;  /* 0x00000001140d7824 */ /* 0x000fca00078e020d */
[----:B------:R-:W-:Y:S01]  /*1810*/  LOP3.LUT R12, R13, R12, RZ, 0xfc, !PT ;  /* 0x0000000c0d0c7212 */ /* 0x000fe200078efcff */
[----:B------:R-:W-:Y:S06]  /*1820*/  BRA `(.L_x_23) ;  /* 0x0000000000107947 */ /* 0x000fec0003800000 */
.L_x_22:
[----:B------:R-:W-:-:S04]  /*1830*/  LOP3.LUT R12, R12, 0x80000000, RZ, 0xc0, !PT ;  /* 0x800000000c0c7812 */ /* 0x000fc800078ec0ff */
[----:B------:R-:W-:Y:S01]  /*1840*/  LOP3.LUT R12, R12, 0x7f800000, RZ, 0xfc, !PT ;  /* 0x7f8000000c0c7812 */ /* 0x000fe200078efcff */
[----:B------:R-:W-:Y:S06]  /*1850*/  BRA `(.L_x_23) ;  /* 0x0000000000047947 */ /* 0x000fec0003800000 */
.L_x_21:
[----:B------:R-:W-:-:S07]  /*1860*/  LEA R12, R20, R12, 0x17 ;  /* 0x0000000c140c7211 */ /* 0x000fce00078eb8ff */
.L_x_23:
[----:B------:R-:W-:Y:S05]  /*1870*/  BSYNC.RECONVERGENT B2 ;  /* 0x0000000000027941 */ /* 0x000fea0003800200 */
.L_x_20:
[----:B------:R-:W-:Y:S05]  /*1880*/  BRA `(.L_x_24) ;  /* 0x0000000000207947 */ /* 0x000fea0003800000 */
.L_x_19:
[----:B------:R-:W-:-:S04]  /*1890*/  LOP3.LUT R12, R12, 0x80000000, R21, 0x48, !PT ;  /* 0x800000000c0c7812 */ /* 0x000fc800078e4815 */
[----:B------:R-:W-:Y:S01]  /*18a0*/  LOP3.LUT R12, R12, 0x7f800000, RZ, 0xfc, !PT ;  /* 0x7f8000000c0c7812 */ /* 0x000fe200078efcff */
[----:B------:R-:W-:Y:S06]  /*18b0*/  BRA `(.L_x_24) ;  /* 0x0000000000147947 */ /* 0x000fec0003800000 */
.L_x_18:
[----:B------:R-:W-:Y:S01]  /*18c0*/  LOP3.LUT R12, R12, 0x80000000, R21, 0x48, !PT ;  /* 0x800000000c0c7812 */ /* 0x000fe200078e4815 */
[----:B------:R-:W-:Y:S06]  /*18d0*/  BRA `(.L_x_24) ;  /* 0x00000000000c7947 */ /* 0x000fec0003800000 */
.L_x_17:
[----:B------:R-:W0:Y:S01]  /*18e0*/  MUFU.RSQ R12, -QNAN ;  /* 0xffc00000000c7908 */ /* 0x000e220000001400 */
[----:B------:R-:W-:Y:S05]  /*18f0*/  BRA `(.L_x_24) ;  /* 0x0000000000047947 */ /* 0x000fea0003800000 */
.L_x_16:
[----:B------:R-:W-:-:S07]  /*1900*/  FADD.FTZ R12, R21, R6 ;  /* 0x00000006150c7221 */ /* 0x000fce0000010000 */
.L_x_24:
[----:B------:R-:W-:Y:S05]  /*1910*/  BSYNC.RECONVERGENT B1 ;  /* 0x0000000000017941 */ /* 0x000fea0003800200 */
.L_x_14:
[----:B------:R-:W-:-:S04]  /*1920*/  HFMA2 R15, -RZ, RZ, 0, 0 ;  /* 0x00000000ff0f7431 */ /* 0x000fc800000001ff */
[----:B0-----:R-:W-:Y:S05]  /*1930*/  RET.REL.NODEC R14 `(_Z20flashAttentionKernelPKfS0_S0_Pfii) ;  /* 0xffffffe40eb07950 */ /* 0x001fea0003c3ffff */
.L_x_25:
[----:B------:R-:W-:-:S00]  /*1940*/  BRA `(.L_x_25) ;  /* 0xfffffffc00fc7947 */ /* 0x000fc0000383ffff */
[----:B------:R-:W-:-:S00]  /*1950*/  NOP ;  /* 0x0000000000007918 */ /* 0x000fc00000000000 */
        /* <DEDUP_REMOVED lines=10> */
.L_x_27:


//--------------------- .nv.shared.reserved.0     --------------------------
	.section	.nv.shared.reserved.0,"aw",@nobits
	.weak		__nv_reservedSMEM_offset_0_alias
	.size		__nv_reservedSMEM_offset_0_alias, 0, 64
	.other		__nv_reservedSMEM_offset_0_alias,@"STO_CUDA_RESERVED_SHARED STV_DEFAULT"
__nv_reservedSMEM_offset_0_alias:
	.zero		0
	.zero		64


//--------------------- .nv.constant0._Z20flashAttentionKernelPKfS0_S0_Pfii --------------------------
	.section	.nv.constant0._Z20flashAttentionKernelPKfS0_S0_Pfii,"a",@progbits
	.sectionflags	@""
	.align	4
.nv.constant0._Z20flashAttentionKernelPKfS0_S0_Pfii:
	.zero		936


//--------------------- SYMBOLS --------------------------

	.type		.nv.reservedSmem.offset0,@object
	.size		.nv.reservedSmem.offset0,0x4
